//
// Generated by NVIDIA NVVM Compiler
//
// Compiler Build ID: CL-36424714
// Cuda compilation tools, release 13.0, V13.0.88
// Based on NVVM 20.0.0
//

.version 9.0
.target sm_100
.address_size 64

	// .globl	_Z7mat_cpyPdS_ll

.visible .entry _Z7mat_cpyPdS_ll(
	.param .u64 .ptr .align 1 _Z7mat_cpyPdS_ll_param_0,
	.param .u64 .ptr .align 1 _Z7mat_cpyPdS_ll_param_1,
	.param .u64 _Z7mat_cpyPdS_ll_param_2,
	.param .u64 _Z7mat_cpyPdS_ll_param_3
)
{
	.reg .pred 	%p<2>;
	.reg .b32 	%r<9>;
	.reg .b64 	%rd<14>;
	.reg .b64 	%fd<2>;

	ld.param.u64 	%rd2, [_Z7mat_cpyPdS_ll_param_0];
	ld.param.u64 	%rd3, [_Z7mat_cpyPdS_ll_param_1];
	ld.param.u64 	%rd4, [_Z7mat_cpyPdS_ll_param_2];
	ld.param.u64 	%rd5, [_Z7mat_cpyPdS_ll_param_3];
	mov.u32 	%r1, %ntid.x;
	mov.u32 	%r2, %ctaid.x;
	mov.u32 	%r3, %tid.x;
	mad.lo.s32 	%r4, %r1, %r2, %r3;
	cvt.u64.u32 	%rd6, %r4;
	mov.u32 	%r5, %ntid.y;
	mov.u32 	%r6, %ctaid.y;
	mov.u32 	%r7, %tid.y;
	mad.lo.s32 	%r8, %r5, %r6, %r7;
	cvt.u64.u32 	%rd7, %r8;
	mad.lo.s64 	%rd1, %rd4, %rd7, %rd6;
	mul.lo.s64 	%rd8, %rd5, %rd4;
	setp.le.s64 	%p1, %rd8, %rd1;
	@%p1 bra 	$L__BB0_2;
	cvta.to.global.u64 	%rd9, %rd3;
	cvta.to.global.u64 	%rd10, %rd2;
	shl.b64 	%rd11, %rd1, 3;
	add.s64 	%rd12, %rd9, %rd11;
	ld.global.f64 	%fd1, [%rd12];
	add.s64 	%rd13, %rd10, %rd11;
	st.global.f64 	[%rd13], %fd1;
$L__BB0_2:
	ret;

}
	// .globl	_Z16first_abraham_opPdll
.visible .entry _Z16first_abraham_opPdll(
	.param .u64 .ptr .align 1 _Z16first_abraham_opPdll_param_0,
	.param .u64 _Z16first_abraham_opPdll_param_1,
	.param .u64 _Z16first_abraham_opPdll_param_2
)
{
	.reg .pred 	%p<10>;
	.reg .b32 	%r<5>;
	.reg .b64 	%rd<75>;
	.reg .b64 	%fd<83>;

	ld.param.u64 	%rd27, [_Z16first_abraham_opPdll_param_0];
	ld.param.u64 	%rd25, [_Z16first_abraham_opPdll_param_1];
	ld.param.u64 	%rd26, [_Z16first_abraham_opPdll_param_2];
	cvta.to.global.u64 	%rd1, %rd27;
	mov.u32 	%r1, %ctaid.x;
	mov.u32 	%r2, %ntid.x;
	mov.u32 	%r3, %tid.x;
	mad.lo.s32 	%r4, %r1, %r2, %r3;
	cvt.u64.u32 	%rd2, %r4;
	setp.lt.s64 	%p1, %rd26, 1;
	mov.f64 	%fd82, 0d0000000000000000;
	@%p1 bra 	$L__BB1_13;
	and.b64  	%rd3, %rd26, 15;
	setp.lt.u64 	%p2, %rd26, 16;
	mov.b64 	%rd71, 0;
	mov.f64 	%fd82, 0d0000000000000000;
	@%p2 bra 	$L__BB1_4;
	and.b64  	%rd71, %rd26, 9223372036854775792;
	shl.b64 	%rd29, %rd2, 3;
	add.s64 	%rd68, %rd1, %rd29;
	shl.b64 	%rd6, %rd25, 7;
	shl.b64 	%rd7, %rd25, 3;
	mov.f64 	%fd82, 0d0000000000000000;
	mov.u64 	%rd69, %rd71;
$L__BB1_3:
	.pragma "nounroll";
	ld.global.f64 	%fd18, [%rd68];
	add.f64 	%fd19, %fd82, %fd18;
	add.s64 	%rd30, %rd68, %rd7;
	ld.global.f64 	%fd20, [%rd30];
	add.f64 	%fd21, %fd19, %fd20;
	add.s64 	%rd31, %rd30, %rd7;
	ld.global.f64 	%fd22, [%rd31];
	add.f64 	%fd23, %fd21, %fd22;
	add.s64 	%rd32, %rd31, %rd7;
	ld.global.f64 	%fd24, [%rd32];
	add.f64 	%fd25, %fd23, %fd24;
	add.s64 	%rd33, %rd32, %rd7;
	ld.global.f64 	%fd26, [%rd33];
	add.f64 	%fd27, %fd25, %fd26;
	add.s64 	%rd34, %rd33, %rd7;
	ld.global.f64 	%fd28, [%rd34];
	add.f64 	%fd29, %fd27, %fd28;
	add.s64 	%rd35, %rd34, %rd7;
	ld.global.f64 	%fd30, [%rd35];
	add.f64 	%fd31, %fd29, %fd30;
	add.s64 	%rd36, %rd35, %rd7;
	ld.global.f64 	%fd32, [%rd36];
	add.f64 	%fd33, %fd31, %fd32;
	add.s64 	%rd37, %rd36, %rd7;
	ld.global.f64 	%fd34, [%rd37];
	add.f64 	%fd35, %fd33, %fd34;
	add.s64 	%rd38, %rd37, %rd7;
	ld.global.f64 	%fd36, [%rd38];
	add.f64 	%fd37, %fd35, %fd36;
	add.s64 	%rd39, %rd38, %rd7;
	ld.global.f64 	%fd38, [%rd39];
	add.f64 	%fd39, %fd37, %fd38;
	add.s64 	%rd40, %rd39, %rd7;
	ld.global.f64 	%fd40, [%rd40];
	add.f64 	%fd41, %fd39, %fd40;
	add.s64 	%rd41, %rd40, %rd7;
	ld.global.f64 	%fd42, [%rd41];
	add.f64 	%fd43, %fd41, %fd42;
	add.s64 	%rd42, %rd41, %rd7;
	ld.global.f64 	%fd44, [%rd42];
	add.f64 	%fd45, %fd43, %fd44;
	add.s64 	%rd43, %rd42, %rd7;
	ld.global.f64 	%fd46, [%rd43];
	add.f64 	%fd47, %fd45, %fd46;
	add.s64 	%rd44, %rd43, %rd7;
	ld.global.f64 	%fd48, [%rd44];
	add.f64 	%fd82, %fd47, %fd48;
	add.s64 	%rd69, %rd69, -16;
	add.s64 	%rd68, %rd68, %rd6;
	setp.ne.s64 	%p3, %rd69, 0;
	@%p3 bra 	$L__BB1_3;
$L__BB1_4:
	setp.eq.s64 	%p4, %rd3, 0;
	@%p4 bra 	$L__BB1_13;
	and.b64  	%rd13, %rd26, 7;
	setp.lt.u64 	%p5, %rd3, 8;
	@%p5 bra 	$L__BB1_7;
	mad.lo.s64 	%rd45, %rd71, %rd25, %rd2;
	shl.b64 	%rd46, %rd45, 3;
	add.s64 	%rd47, %rd1, %rd46;
	ld.global.f64 	%fd50, [%rd47];
	add.f64 	%fd51, %fd82, %fd50;
	shl.b64 	%rd48, %rd25, 3;
	add.s64 	%rd49, %rd47, %rd48;
	ld.global.f64 	%fd52, [%rd49];
	add.f64 	%fd53, %fd51, %fd52;
	add.s64 	%rd50, %rd49, %rd48;
	ld.global.f64 	%fd54, [%rd50];
	add.f64 	%fd55, %fd53, %fd54;
	add.s64 	%rd51, %rd50, %rd48;
	ld.global.f64 	%fd56, [%rd51];
	add.f64 	%fd57, %fd55, %fd56;
	add.s64 	%rd52, %rd51, %rd48;
	ld.global.f64 	%fd58, [%rd52];
	add.f64 	%fd59, %fd57, %fd58;
	add.s64 	%rd53, %rd52, %rd48;
	ld.global.f64 	%fd60, [%rd53];
	add.f64 	%fd61, %fd59, %fd60;
	add.s64 	%rd54, %rd53, %rd48;
	ld.global.f64 	%fd62, [%rd54];
	add.f64 	%fd63, %fd61, %fd62;
	add.s64 	%rd55, %rd54, %rd48;
	ld.global.f64 	%fd64, [%rd55];
	add.f64 	%fd82, %fd63, %fd64;
	add.s64 	%rd71, %rd71, 8;
$L__BB1_7:
	setp.eq.s64 	%p6, %rd13, 0;
	@%p6 bra 	$L__BB1_13;
	and.b64  	%rd73, %rd26, 3;
	setp.lt.u64 	%p7, %rd13, 4;
	@%p7 bra 	$L__BB1_10;
	mad.lo.s64 	%rd56, %rd71, %rd25, %rd2;
	shl.b64 	%rd57, %rd56, 3;
	add.s64 	%rd58, %rd1, %rd57;
	ld.global.f64 	%fd66, [%rd58];
	add.f64 	%fd67, %fd82, %fd66;
	shl.b64 	%rd59, %rd25, 3;
	add.s64 	%rd60, %rd58, %rd59;
	ld.global.f64 	%fd68, [%rd60];
	add.f64 	%fd69, %fd67, %fd68;
	add.s64 	%rd61, %rd60, %rd59;
	ld.global.f64 	%fd70, [%rd61];
	add.f64 	%fd71, %fd69, %fd70;
	add.s64 	%rd62, %rd61, %rd59;
	ld.global.f64 	%fd72, [%rd62];
	add.f64 	%fd82, %fd71, %fd72;
	add.s64 	%rd71, %rd71, 4;
$L__BB1_10:
	setp.eq.s64 	%p8, %rd73, 0;
	@%p8 bra 	$L__BB1_13;
	mad.lo.s64 	%rd63, %rd71, %rd25, %rd2;
	shl.b64 	%rd64, %rd63, 3;
	add.s64 	%rd74, %rd1, %rd64;
	shl.b64 	%rd20, %rd25, 3;
$L__BB1_12:
	.pragma "nounroll";
	ld.global.f64 	%fd73, [%rd74];
	add.f64 	%fd82, %fd82, %fd73;
	add.s64 	%rd74, %rd74, %rd20;
	add.s64 	%rd73, %rd73, -1;
	setp.ne.s64 	%p9, %rd73, 0;
	@%p9 bra 	$L__BB1_12;
$L__BB1_13:
	mad.lo.s64 	%rd65, %rd26, %rd25, %rd2;
	shl.b64 	%rd66, %rd65, 3;
	add.s64 	%rd67, %rd1, %rd66;
	st.global.f64 	[%rd67], %fd82;
	ret;

}
	// .globl	_Z17second_abraham_opPdll
.visible .entry _Z17second_abraham_opPdll(
	.param .u64 .ptr .align 1 _Z17second_abraham_opPdll_param_0,
	.param .u64 _Z17second_abraham_opPdll_param_1,
	.param .u64 _Z17second_abraham_opPdll_param_2
)
{
	.reg .pred 	%p<10>;
	.reg .b32 	%r<5>;
	.reg .b64 	%rd<48>;
	.reg .b64 	%fd<83>;

	ld.param.u64 	%rd24, [_Z17second_abraham_opPdll_param_0];
	ld.param.u64 	%rd23, [_Z17second_abraham_opPdll_param_1];
	cvta.to.global.u64 	%rd1, %rd24;
	mov.u32 	%r1, %ctaid.x;
	mov.u32 	%r2, %ntid.x;
	mov.u32 	%r3, %tid.x;
	mad.lo.s32 	%r4, %r1, %r2, %r3;
	cvt.u64.u32 	%rd2, %r4;
	setp.lt.s64 	%p1, %rd23, 1;
	mov.f64 	%fd82, 0d0000000000000000;
	@%p1 bra 	$L__BB2_13;
	mad.lo.s64 	%rd3, %rd2, %rd23, %rd2;
	and.b64  	%rd4, %rd23, 15;
	setp.lt.u64 	%p2, %rd23, 16;
	mov.b64 	%rd44, 0;
	mov.f64 	%fd82, 0d0000000000000000;
	@%p2 bra 	$L__BB2_4;
	and.b64  	%rd44, %rd23, 9223372036854775792;
	shl.b64 	%rd26, %rd3, 3;
	add.s64 	%rd27, %rd26, %rd1;
	add.s64 	%rd41, %rd27, 64;
	mov.f64 	%fd82, 0d0000000000000000;
	mov.u64 	%rd42, %rd44;
$L__BB2_3:
	.pragma "nounroll";
	ld.global.f64 	%fd18, [%rd41+-64];
	add.f64 	%fd19, %fd82, %fd18;
	ld.global.f64 	%fd20, [%rd41+-56];
	add.f64 	%fd21, %fd19, %fd20;
	ld.global.f64 	%fd22, [%rd41+-48];
	add.f64 	%fd23, %fd21, %fd22;
	ld.global.f64 	%fd24, [%rd41+-40];
	add.f64 	%fd25, %fd23, %fd24;
	ld.global.f64 	%fd26, [%rd41+-32];
	add.f64 	%fd27, %fd25, %fd26;
	ld.global.f64 	%fd28, [%rd41+-24];
	add.f64 	%fd29, %fd27, %fd28;
	ld.global.f64 	%fd30, [%rd41+-16];
	add.f64 	%fd31, %fd29, %fd30;
	ld.global.f64 	%fd32, [%rd41+-8];
	add.f64 	%fd33, %fd31, %fd32;
	ld.global.f64 	%fd34, [%rd41];
	add.f64 	%fd35, %fd33, %fd34;
	ld.global.f64 	%fd36, [%rd41+8];
	add.f64 	%fd37, %fd35, %fd36;
	ld.global.f64 	%fd38, [%rd41+16];
	add.f64 	%fd39, %fd37, %fd38;
	ld.global.f64 	%fd40, [%rd41+24];
	add.f64 	%fd41, %fd39, %fd40;
	ld.global.f64 	%fd42, [%rd41+32];
	add.f64 	%fd43, %fd41, %fd42;
	ld.global.f64 	%fd44, [%rd41+40];
	add.f64 	%fd45, %fd43, %fd44;
	ld.global.f64 	%fd46, [%rd41+48];
	add.f64 	%fd47, %fd45, %fd46;
	ld.global.f64 	%fd48, [%rd41+56];
	add.f64 	%fd82, %fd47, %fd48;
	add.s64 	%rd42, %rd42, -16;
	add.s64 	%rd41, %rd41, 128;
	setp.ne.s64 	%p3, %rd42, 0;
	@%p3 bra 	$L__BB2_3;
$L__BB2_4:
	setp.eq.s64 	%p4, %rd4, 0;
	@%p4 bra 	$L__BB2_13;
	and.b64  	%rd12, %rd23, 7;
	setp.lt.u64 	%p5, %rd4, 8;
	@%p5 bra 	$L__BB2_7;
	add.s64 	%rd28, %rd44, %rd3;
	shl.b64 	%rd29, %rd28, 3;
	add.s64 	%rd30, %rd1, %rd29;
	ld.global.f64 	%fd50, [%rd30];
	add.f64 	%fd51, %fd82, %fd50;
	ld.global.f64 	%fd52, [%rd30+8];
	add.f64 	%fd53, %fd51, %fd52;
	ld.global.f64 	%fd54, [%rd30+16];
	add.f64 	%fd55, %fd53, %fd54;
	ld.global.f64 	%fd56, [%rd30+24];
	add.f64 	%fd57, %fd55, %fd56;
	ld.global.f64 	%fd58, [%rd30+32];
	add.f64 	%fd59, %fd57, %fd58;
	ld.global.f64 	%fd60, [%rd30+40];
	add.f64 	%fd61, %fd59, %fd60;
	ld.global.f64 	%fd62, [%rd30+48];
	add.f64 	%fd63, %fd61, %fd62;
	ld.global.f64 	%fd64, [%rd30+56];
	add.f64 	%fd82, %fd63, %fd64;
	add.s64 	%rd44, %rd44, 8;
$L__BB2_7:
	setp.eq.s64 	%p6, %rd12, 0;
	@%p6 bra 	$L__BB2_13;
	and.b64  	%rd46, %rd23, 3;
	setp.lt.u64 	%p7, %rd12, 4;
	@%p7 bra 	$L__BB2_10;
	add.s64 	%rd31, %rd44, %rd3;
	shl.b64 	%rd32, %rd31, 3;
	add.s64 	%rd33, %rd1, %rd32;
	ld.global.f64 	%fd66, [%rd33];
	add.f64 	%fd67, %fd82, %fd66;
	ld.global.f64 	%fd68, [%rd33+8];
	add.f64 	%fd69, %fd67, %fd68;
	ld.global.f64 	%fd70, [%rd33+16];
	add.f64 	%fd71, %fd69, %fd70;
	ld.global.f64 	%fd72, [%rd33+24];
	add.f64 	%fd82, %fd71, %fd72;
	add.s64 	%rd44, %rd44, 4;
$L__BB2_10:
	setp.eq.s64 	%p8, %rd46, 0;
	@%p8 bra 	$L__BB2_13;
	shl.b64 	%rd34, %rd3, 3;
	shl.b64 	%rd35, %rd44, 3;
	add.s64 	%rd36, %rd34, %rd35;
	add.s64 	%rd47, %rd1, %rd36;
$L__BB2_12:
	.pragma "nounroll";
	ld.global.f64 	%fd73, [%rd47];
	add.f64 	%fd82, %fd82, %fd73;
	add.s64 	%rd47, %rd47, 8;
	add.s64 	%rd46, %rd46, -1;
	setp.ne.s64 	%p9, %rd46, 0;
	@%p9 bra 	$L__BB2_12;
$L__BB2_13:
	mad.lo.s64 	%rd37, %rd2, %rd23, %rd2;
	add.s64 	%rd38, %rd37, %rd23;
	shl.b64 	%rd39, %rd38, 3;
	add.s64 	%rd40, %rd1, %rd39;
	st.global.f64 	[%rd40], %fd82;
	ret;

}
	// .globl	_Z8mat_multPdS_S_l
.visible .entry _Z8mat_multPdS_S_l(
	.param .u64 .ptr .align 1 _Z8mat_multPdS_S_l_param_0,
	.param .u64 .ptr .align 1 _Z8mat_multPdS_S_l_param_1,
	.param .u64 .ptr .align 1 _Z8mat_multPdS_S_l_param_2,
	.param .u64 _Z8mat_multPdS_S_l_param_3
)
{
	.reg .pred 	%p<11>;
	.reg .b32 	%r<9>;
	.reg .b64 	%rd<76>;
	.reg .b64 	%fd<68>;

	ld.param.u64 	%rd24, [_Z8mat_multPdS_S_l_param_1];
	ld.param.u64 	%rd25, [_Z8mat_multPdS_S_l_param_2];
	ld.param.u64 	%rd23, [_Z8mat_multPdS_S_l_param_3];
	cvta.to.global.u64 	%rd1, %rd25;
	cvta.to.global.u64 	%rd2, %rd24;
	mov.u32 	%r1, %ctaid.y;
	mov.u32 	%r2, %ntid.y;
	mov.u32 	%r3, %tid.y;
	mad.lo.s32 	%r4, %r1, %r2, %r3;
	cvt.u64.u32 	%rd3, %r4;
	mov.u32 	%r5, %ctaid.x;
	mov.u32 	%r6, %ntid.x;
	mov.u32 	%r7, %tid.x;
	mad.lo.s32 	%r8, %r5, %r6, %r7;
	cvt.u64.u32 	%rd4, %r8;
	max.s64 	%rd26, %rd3, %rd4;
	setp.gt.s64 	%p1, %rd26, %rd23;
	@%p1 bra 	$L__BB3_14;
	setp.eq.s64 	%p2, %rd23, 0;
	mov.f64 	%fd67, 0d0000000000000000;
	@%p2 bra 	$L__BB3_13;
	mul.lo.s64 	%rd5, %rd23, %rd3;
	and.b64  	%rd6, %rd23, 7;
	setp.lt.u64 	%p3, %rd23, 8;
	mov.f64 	%fd67, 0d0000000000000000;
	mov.b64 	%rd74, 0;
	@%p3 bra 	$L__BB3_5;
	and.b64  	%rd74, %rd23, 9223372036854775800;
	shl.b64 	%rd28, %rd4, 3;
	add.s64 	%rd71, %rd1, %rd28;
	shl.b64 	%rd29, %rd5, 3;
	add.s64 	%rd30, %rd29, %rd2;
	add.s64 	%rd70, %rd30, 32;
	mov.f64 	%fd67, 0d0000000000000000;
	mov.u64 	%rd72, %rd74;
$L__BB3_4:
	.pragma "nounroll";
	ld.global.f64 	%fd17, [%rd70+-32];
	ld.global.f64 	%fd18, [%rd71];
	fma.rn.f64 	%fd19, %fd17, %fd18, %fd67;
	ld.global.f64 	%fd20, [%rd70+-24];
	shl.b64 	%rd31, %rd23, 3;
	add.s64 	%rd32, %rd71, %rd31;
	ld.global.f64 	%fd21, [%rd32];
	fma.rn.f64 	%fd22, %fd20, %fd21, %fd19;
	ld.global.f64 	%fd23, [%rd70+-16];
	add.s64 	%rd33, %rd32, %rd31;
	ld.global.f64 	%fd24, [%rd33];
	fma.rn.f64 	%fd25, %fd23, %fd24, %fd22;
	ld.global.f64 	%fd26, [%rd70+-8];
	add.s64 	%rd34, %rd33, %rd31;
	ld.global.f64 	%fd27, [%rd34];
	fma.rn.f64 	%fd28, %fd26, %fd27, %fd25;
	ld.global.f64 	%fd29, [%rd70];
	add.s64 	%rd35, %rd34, %rd31;
	ld.global.f64 	%fd30, [%rd35];
	fma.rn.f64 	%fd31, %fd29, %fd30, %fd28;
	ld.global.f64 	%fd32, [%rd70+8];
	add.s64 	%rd36, %rd35, %rd31;
	ld.global.f64 	%fd33, [%rd36];
	fma.rn.f64 	%fd34, %fd32, %fd33, %fd31;
	ld.global.f64 	%fd35, [%rd70+16];
	add.s64 	%rd37, %rd36, %rd31;
	ld.global.f64 	%fd36, [%rd37];
	fma.rn.f64 	%fd37, %fd35, %fd36, %fd34;
	ld.global.f64 	%fd38, [%rd70+24];
	add.s64 	%rd38, %rd37, %rd31;
	ld.global.f64 	%fd39, [%rd38];
	fma.rn.f64 	%fd67, %fd38, %fd39, %fd37;
	add.s64 	%rd72, %rd72, -8;
	shl.b64 	%rd39, %rd23, 6;
	add.s64 	%rd71, %rd71, %rd39;
	add.s64 	%rd70, %rd70, 64;
	setp.ne.s64 	%p4, %rd72, 0;
	@%p4 bra 	$L__BB3_4;
$L__BB3_5:
	setp.eq.s64 	%p5, %rd6, 0;
	@%p5 bra 	$L__BB3_13;
	and.b64  	%rd17, %rd23, 3;
	setp.lt.u64 	%p6, %rd6, 4;
	@%p6 bra 	$L__BB3_8;
	add.s64 	%rd40, %rd74, %rd5;
	shl.b64 	%rd41, %rd40, 3;
	add.s64 	%rd42, %rd2, %rd41;
	ld.global.f64 	%fd41, [%rd42];
	mad.lo.s64 	%rd43, %rd74, %rd23, %rd4;
	shl.b64 	%rd44, %rd43, 3;
	add.s64 	%rd45, %rd1, %rd44;
	ld.global.f64 	%fd42, [%rd45];
	fma.rn.f64 	%fd43, %fd41, %fd42, %fd67;
	ld.global.f64 	%fd44, [%rd42+8];
	shl.b64 	%rd46, %rd23, 3;
	add.s64 	%rd47, %rd45, %rd46;
	ld.global.f64 	%fd45, [%rd47];
	fma.rn.f64 	%fd46, %fd44, %fd45, %fd43;
	ld.global.f64 	%fd47, [%rd42+16];
	add.s64 	%rd48, %rd47, %rd46;
	ld.global.f64 	%fd48, [%rd48];
	fma.rn.f64 	%fd49, %fd47, %fd48, %fd46;
	ld.global.f64 	%fd50, [%rd42+24];
	add.s64 	%rd49, %rd48, %rd46;
	ld.global.f64 	%fd51, [%rd49];
	fma.rn.f64 	%fd67, %fd50, %fd51, %fd49;
	add.s64 	%rd74, %rd74, 4;
$L__BB3_8:
	setp.eq.s64 	%p7, %rd17, 0;
	@%p7 bra 	$L__BB3_13;
	setp.eq.s64 	%p8, %rd17, 1;
	@%p8 bra 	$L__BB3_11;
	add.s64 	%rd50, %rd74, %rd5;
	shl.b64 	%rd51, %rd50, 3;
	add.s64 	%rd52, %rd2, %rd51;
	ld.global.f64 	%fd53, [%rd52];
	mad.lo.s64 	%rd53, %rd74, %rd23, %rd4;
	shl.b64 	%rd54, %rd53, 3;
	add.s64 	%rd55, %rd1, %rd54;
	ld.global.f64 	%fd54, [%rd55];
	fma.rn.f64 	%fd55, %fd53, %fd54, %fd67;
	ld.global.f64 	%fd56, [%rd52+8];
	shl.b64 	%rd56, %rd23, 3;
	add.s64 	%rd57, %rd55, %rd56;
	ld.global.f64 	%fd57, [%rd57];
	fma.rn.f64 	%fd67, %fd56, %fd57, %fd55;
	add.s64 	%rd74, %rd74, 2;
$L__BB3_11:
	and.b64  	%rd58, %rd23, 1;
	setp.eq.b64 	%p9, %rd58, 1;
	not.pred 	%p10, %p9;
	@%p10 bra 	$L__BB3_13;
	add.s64 	%rd59, %rd74, %rd5;
	shl.b64 	%rd60, %rd59, 3;
	add.s64 	%rd61, %rd2, %rd60;
	ld.global.f64 	%fd58, [%rd61];
	mad.lo.s64 	%rd62, %rd74, %rd23, %rd4;
	shl.b64 	%rd63, %rd62, 3;
	add.s64 	%rd64, %rd1, %rd63;
	ld.global.f64 	%fd59, [%rd64];
	fma.rn.f64 	%fd67, %fd58, %fd59, %fd67;
$L__BB3_13:
	ld.param.u64 	%rd69, [_Z8mat_multPdS_S_l_param_0];
	cvta.to.global.u64 	%rd65, %rd69;
	mad.lo.s64 	%rd66, %rd3, 6, %rd4;
	shl.b64 	%rd67, %rd66, 3;
	add.s64 	%rd68, %rd65, %rd67;
	st.global.f64 	[%rd68], %fd67;
$L__BB3_14:
	ret;

}


// ===== COMPILED SASS (sm_100) =====

	.target	sm_100

	.elftype	@"ET_EXEC"


//--------------------- .note.nv.tkinfo           --------------------------
	.section	.note.nv.tkinfo,"",@"SHT_NOTE"
	.sectionflags	@"SHF_NOTE_NV_TKINFO"
	.tkinfo
        /*0018*/ 	.word	0x00000002
        /*0030*/ 	.string	""
        /*0030*/ 	.string	"ptxas"
        /*0030*/ 	.string	"Cuda compilation tools, release 13.0, V13.0.88"
        /*0030*/ 	.string	"Build cuda_13.0.r13.0/compiler.36424714_0"
        /*0030*/ 	.string	"-arch sm_100 -m 64 "



//--------------------- .note.nv.cuinfo           --------------------------
	.section	.note.nv.cuinfo,"",@"SHT_NOTE"
	.sectionflags	@"SHF_NOTE_NV_CUINFO"
        /*0018*/ 	.short	0x0002
        /*001a*/ 	.short	0x0064
        /*001c*/ 	.short	0x0082
	.zero		2


//--------------------- .nv.info                  --------------------------
	.section	.nv.info,"",@"SHT_CUDA_INFO"
	.align	4


	//----- nvinfo : EIATTR_REGCOUNT
	.align		4
        /*0000*/ 	.byte	0x04, 0x2f
        /*0002*/ 	.short	(.L_1 - .L_0)
	.align		4
.L_0:
        /*0004*/ 	.word	index@(_Z7mat_cpyPdS_ll)
        /*0008*/ 	.word	0x00000008


	//----- nvinfo : EIATTR_FRAME_SIZE
	.align		4
.L_1:
        /*000c*/ 	.byte	0x04, 0x11
        /*000e*/ 	.short	(.L_3 - .L_2)
	.align		4
.L_2:
        /*0010*/ 	.word	index@(_Z7mat_cpyPdS_ll)
        /*0014*/ 	.word	0x00000000


	//----- nvinfo : EIATTR_REGCOUNT
	.align		4
.L_3:
        /*0018*/ 	.byte	0x04, 0x2f
        /*001a*/ 	.short	(.L_5 - .L_4)
	.align		4
.L_4:
        /*001c*/ 	.word	index@(_Z16first_abraham_opPdll)
        /*0020*/ 	.word	0x00000020


	//----- nvinfo : EIATTR_FRAME_SIZE
	.align		4
.L_5:
        /*0024*/ 	.byte	0x04, 0x11
        /*0026*/ 	.short	(.L_7 - .L_6)
	.align		4
.L_6:
        /*0028*/ 	.word	index@(_Z16first_abraham_opPdll)
        /*002c*/ 	.word	0x00000000


	//----- nvinfo : EIATTR_REGCOUNT
	.align		4
.L_7:
        /*0030*/ 	.byte	0x04, 0x2f
        /*0032*/ 	.short	(.L_9 - .L_8)
	.align		4
.L_8:
        /*0034*/ 	.word	index@(_Z17second_abraham_opPdll)
        /*0038*/ 	.word	0x00000020


	//----- nvinfo : EIATTR_FRAME_SIZE
	.align		4
.L_9:
        /*003c*/ 	.byte	0x04, 0x11
        /*003e*/ 	.short	(.L_11 - .L_10)
	.align		4
.L_10:
        /*0040*/ 	.word	index@(_Z17second_abraham_opPdll)
        /*0044*/ 	.word	0x00000000


	//----- nvinfo : EIATTR_REGCOUNT
	.align		4
.L_11:
        /*0048*/ 	.byte	0x04, 0x2f
        /*004a*/ 	.short	(.L_13 - .L_12)
	.align		4
.L_12:
        /*004c*/ 	.word	index@(_Z8mat_multPdS_S_l)
        /*0050*/ 	.word	0x00000020


	//----- nvinfo : EIATTR_FRAME_SIZE
	.align		4
.L_13:
        /*0054*/ 	.byte	0x04, 0x11
        /*0056*/ 	.short	(.L_15 - .L_14)
	.align		4
.L_14:
        /*0058*/ 	.word	index@(_Z8mat_multPdS_S_l)
        /*005c*/ 	.word	0x00000000


	//----- nvinfo : EIATTR_MIN_STACK_SIZE
	.align		4
.L_15:
        /*0060*/ 	.byte	0x04, 0x12
        /*0062*/ 	.short	(.L_17 - .L_16)
	.align		4
.L_16:
        /*0064*/ 	.word	index@(_Z8mat_multPdS_S_l)
        /*0068*/ 	.word	0x00000000


	//----- nvinfo : EIATTR_MIN_STACK_SIZE
	.align		4
.L_17:
        /*006c*/ 	.byte	0x04, 0x12
        /*006e*/ 	.short	(.L_19 - .L_18)
	.align		4
.L_18:
        /*0070*/ 	.word	index@(_Z17second_abraham_opPdll)
        /*0074*/ 	.word	0x00000000


	//----- nvinfo : EIATTR_MIN_STACK_SIZE
	.align		4
.L_19:
        /*0078*/ 	.byte	0x04, 0x12
        /*007a*/ 	.short	(.L_21 - .L_20)
	.align		4
.L_20:
        /*007c*/ 	.word	index@(_Z16first_abraham_opPdll)
        /*0080*/ 	.word	0x00000000


	//----- nvinfo : EIATTR_MIN_STACK_SIZE
	.align		4
.L_21:
        /*0084*/ 	.byte	0x04, 0x12
        /*0086*/ 	.short	(.L_23 - .L_22)
	.align		4
.L_22:
        /*0088*/ 	.word	index@(_Z7mat_cpyPdS_ll)
        /*008c*/ 	.word	0x00000000
.L_23:


//--------------------- .nv.compat                --------------------------
	.section	.nv.compat,"",@"SHT_CUDA_COMPAT_INFO"
	.align	4
        /*0000*/ 	.byte	0x02, 0x09, 0x00, 0x00, 0x02, 0x02, 0x01, 0x00, 0x02, 0x05, 0x05, 0x00, 0x03, 0x07, 0x01, 0x01
        /*0010*/ 	.byte	0x02, 0x03, 0x00, 0x00, 0x02, 0x06, 0x01, 0x00, 0x04, 0x0b, 0x08, 0x00, 0x01, 0x00, 0x00, 0x00
        /*0020*/ 	.byte	0x00, 0x00, 0x00, 0x00


//--------------------- .nv.info._Z8mat_multPdS_S_l --------------------------
	.section	.nv.info._Z8mat_multPdS_S_l,"",@"SHT_CUDA_INFO"
	.sectionflags	@""
	.align	4


	//----- nvinfo : EIATTR_CUDA_API_VERSION
	.align		4
        /*0000*/ 	.byte	0x04, 0x37
        /*0002*/ 	.short	(.L_25 - .L_24)
.L_24:
        /*0004*/ 	.word	0x00000082


	//----- nvinfo : EIATTR_KPARAM_INFO
	.align		4
.L_25:
        /*0008*/ 	.byte	0x04, 0x17
        /*000a*/ 	.short	(.L_27 - .L_26)
.L_26:
        /*000c*/ 	.word	0x00000000
        /*0010*/ 	.short	0x0003
        /*0012*/ 	.short	0x0018
        /*0014*/ 	.byte	0x00, 0xf0, 0x21, 0x00


	//----- nvinfo : EIATTR_KPARAM_INFO
	.align		4
.L_27:
        /*0018*/ 	.byte	0x04, 0x17
        /*001a*/ 	.short	(.L_29 - .L_28)
.L_28:
        /*001c*/ 	.word	0x00000000
        /*0020*/ 	.short	0x0002
        /*0022*/ 	.short	0x0010
        /*0024*/ 	.byte	0x00, 0xf5, 0x21, 0x00


	//----- nvinfo : EIATTR_KPARAM_INFO
	.align		4
.L_29:
        /*0028*/ 	.byte	0x04, 0x17
        /*002a*/ 	.short	(.L_31 - .L_30)
.L_30:
        /*002c*/ 	.word	0x00000000
        /*0030*/ 	.short	0x0001
        /*0032*/ 	.short	0x0008
        /*0034*/ 	.byte	0x00, 0xf5, 0x21, 0x00


	//----- nvinfo : EIATTR_KPARAM_INFO
	.align		4
.L_31:
        /*0038*/ 	.byte	0x04, 0x17
        /*003a*/ 	.short	(.L_33 - .L_32)
.L_32:
        /*003c*/ 	.word	0x00000000
        /*0040*/ 	.short	0x0000
        /*0042*/ 	.short	0x0000
        /*0044*/ 	.byte	0x00, 0xf5, 0x21, 0x00


	//----- nvinfo : EIATTR_SPARSE_MMA_MASK
	.align		4
.L_33:
        /*0048*/ 	.byte	0x03, 0x50
        /*004a*/ 	.short	0x0000


	//----- nvinfo : EIATTR_MAXREG_COUNT
	.align		4
        /*004c*/ 	.byte	0x03, 0x1b
        /*004e*/ 	.short	0x00ff


	//----- nvinfo : EIATTR_MERCURY_ISA_VERSION
	.align		4
        /*0050*/ 	.byte	0x03, 0x5f
        /*0052*/ 	.short	0x0101


	//----- nvinfo : EIATTR_VRC_CTA_INIT_COUNT
	.align		4
        /*0054*/ 	.byte	0x02, 0x4a
	.zero		1
	.zero		1


	//----- nvinfo : EIATTR_EXIT_INSTR_OFFSETS
	.align		4
        /*0058*/ 	.byte	0x04, 0x1c
        /*005a*/ 	.short	(.L_35 - .L_34)


	//   ....[0]....
.L_34:
        /*005c*/ 	.word	0x000000f0


	//   ....[1]....
        /*0060*/ 	.word	0x00000c50


	//----- nvinfo : EIATTR_CBANK_PARAM_SIZE
	.align		4
.L_35:
        /*0064*/ 	.byte	0x03, 0x19
        /*0066*/ 	.short	0x0020


	//----- nvinfo : EIATTR_PARAM_CBANK
	.align		4
        /*0068*/ 	.byte	0x04, 0x0a
        /*006a*/ 	.short	(.L_37 - .L_36)
	.align		4
.L_36:
        /*006c*/ 	.word	index@(.nv.constant0._Z8mat_multPdS_S_l)
        /*0070*/ 	.short	0x0380
        /*0072*/ 	.short	0x0020


	//----- nvinfo : EIATTR_SW_WAR
	.align		4
.L_37:
        /*0074*/ 	.byte	0x04, 0x36
        /*0076*/ 	.short	(.L_39 - .L_38)
.L_38:
        /*0078*/ 	.word	0x00000008
.L_39:


//--------------------- .nv.info._Z17second_abraham_opPdll --------------------------
	.section	.nv.info._Z17second_abraham_opPdll,"",@"SHT_CUDA_INFO"
	.sectionflags	@""
	.align	4


	//----- nvinfo : EIATTR_CUDA_API_VERSION
	.align		4
        /*0000*/ 	.byte	0x04, 0x37
        /*0002*/ 	.short	(.L_41 - .L_40)
.L_40:
        /*0004*/ 	.word	0x00000082


	//----- nvinfo : EIATTR_KPARAM_INFO
	.align		4
.L_41:
        /*0008*/ 	.byte	0x04, 0x17
        /*000a*/ 	.short	(.L_43 - .L_42)
.L_42:
        /*000c*/ 	.word	0x00000000
        /*0010*/ 	.short	0x0002
        /*0012*/ 	.short	0x0010
        /*0014*/ 	.byte	0x00, 0xf0, 0x21, 0x00


	//----- nvinfo : EIATTR_KPARAM_INFO
	.align		4
.L_43:
        /*0018*/ 	.byte	0x04, 0x17
        /*001a*/ 	.short	(.L_45 - .L_44)
.L_44:
        /*001c*/ 	.word	0x00000000
        /*0020*/ 	.short	0x0001
        /*0022*/ 	.short	0x0008
        /*0024*/ 	.byte	0x00, 0xf0, 0x21, 0x00


	//----- nvinfo : EIATTR_KPARAM_INFO
	.align		4
.L_45:
        /*0028*/ 	.byte	0x04, 0x17
        /*002a*/ 	.short	(.L_47 - .L_46)
.L_46:
        /*002c*/ 	.word	0x00000000
        /*0030*/ 	.short	0x0000
        /*0032*/ 	.short	0x0000
        /*0034*/ 	.byte	0x00, 0xf5, 0x21, 0x00


	//----- nvinfo : EIATTR_SPARSE_MMA_MASK
	.align		4
.L_47:
        /*0038*/ 	.byte	0x03, 0x50
        /*003a*/ 	.short	0x0000


	//----- nvinfo : EIATTR_MAXREG_COUNT
	.align		4
        /*003c*/ 	.byte	0x03, 0x1b
        /*003e*/ 	.short	0x00ff


	//----- nvinfo : EIATTR_MERCURY_ISA_VERSION
	.align		4
        /*0040*/ 	.byte	0x03, 0x5f
        /*0042*/ 	.short	0x0101


	//----- nvinfo : EIATTR_VRC_CTA_INIT_COUNT
	.align		4
        /*0044*/ 	.byte	0x02, 0x4a
	.zero		1
	.zero		1


	//----- nvinfo : EIATTR_EXIT_INSTR_OFFSETS
	.align		4
        /*0048*/ 	.byte	0x04, 0x1c
        /*004a*/ 	.short	(.L_49 - .L_48)


	//   ....[0]....
.L_48:
        /*004c*/ 	.word	0x00000980


	//----- nvinfo : EIATTR_CBANK_PARAM_SIZE
	.align		4
.L_49:
        /*0050*/ 	.byte	0x03, 0x19
        /*0052*/ 	.short	0x0018


	//----- nvinfo : EIATTR_PARAM_CBANK
	.align		4
        /*0054*/ 	.byte	0x04, 0x0a
        /*0056*/ 	.short	(.L_51 - .L_50)
	.align		4
.L_50:
        /*0058*/ 	.word	index@(.nv.constant0._Z17second_abraham_opPdll)
        /*005c*/ 	.short	0x0380
        /*005e*/ 	.short	0x0018


	//----- nvinfo : EIATTR_SW_WAR
	.align		4
.L_51:
        /*0060*/ 	.byte	0x04, 0x36
        /*0062*/ 	.short	(.L_53 - .L_52)
.L_52:
        /*0064*/ 	.word	0x00000008
.L_53:


//--------------------- .nv.info._Z16first_abraham_opPdll --------------------------
	.section	.nv.info._Z16first_abraham_opPdll,"",@"SHT_CUDA_INFO"
	.sectionflags	@""
	.align	4


	//----- nvinfo : EIATTR_CUDA_API_VERSION
	.align		4
        /*0000*/ 	.byte	0x04, 0x37
        /*0002*/ 	.short	(.L_55 - .L_54)
.L_54:
        /*0004*/ 	.word	0x00000082


	//----- nvinfo : EIATTR_KPARAM_INFO
	.align		4
.L_55:
        /*0008*/ 	.byte	0x04, 0x17
        /*000a*/ 	.short	(.L_57 - .L_56)
.L_56:
        /*000c*/ 	.word	0x00000000
        /*0010*/ 	.short	0x0002
        /*0012*/ 	.short	0x0010
        /*0014*/ 	.byte	0x00, 0xf0, 0x21, 0x00


	//----- nvinfo : EIATTR_KPARAM_INFO
	.align		4
.L_57:
        /*0018*/ 	.byte	0x04, 0x17
        /*001a*/ 	.short	(.L_59 - .L_58)
.L_58:
        /*001c*/ 	.word	0x00000000
        /*0020*/ 	.short	0x0001
        /*0022*/ 	.short	0x0008
        /*0024*/ 	.byte	0x00, 0xf0, 0x21, 0x00


	//----- nvinfo : EIATTR_KPARAM_INFO
	.align		4
.L_59:
        /*0028*/ 	.byte	0x04, 0x17
        /*002a*/ 	.short	(.L_61 - .L_60)
.L_60:
        /*002c*/ 	.word	0x00000000
        /*0030*/ 	.short	0x0000
        /*0032*/ 	.short	0x0000
        /*0034*/ 	.byte	0x00, 0xf5, 0x21, 0x00


	//----- nvinfo : EIATTR_SPARSE_MMA_MASK
	.align		4
.L_61:
        /*0038*/ 	.byte	0x03, 0x50
        /*003a*/ 	.short	0x0000


	//----- nvinfo : EIATTR_MAXREG_COUNT
	.align		4
        /*003c*/ 	.byte	0x03, 0x1b
        /*003e*/ 	.short	0x00ff


	//----- nvinfo : EIATTR_MERCURY_ISA_VERSION
	.align		4
        /*0040*/ 	.byte	0x03, 0x5f
        /*0042*/ 	.short	0x0101


	//----- nvinfo : EIATTR_VRC_CTA_INIT_COUNT
	.align		4
        /*0044*/ 	.byte	0x02, 0x4a
	.zero		1
	.zero		1


	//----- nvinfo : EIATTR_EXIT_INSTR_OFFSETS
	.align		4
        /*0048*/ 	.byte	0x04, 0x1c
        /*004a*/ 	.short	(.L_63 - .L_62)


	//   ....[0]....
.L_62:
        /*004c*/ 	.word	0x00000dc0


	//----- nvinfo : EIATTR_CBANK_PARAM_SIZE
	.align		4
.L_63:
        /*0050*/ 	.byte	0x03, 0x19
        /*0052*/ 	.short	0x0018


	//----- nvinfo : EIATTR_PARAM_CBANK
	.align		4
        /*0054*/ 	.byte	0x04, 0x0a
        /*0056*/ 	.short	(.L_65 - .L_64)
	.align		4
.L_64:
        /*0058*/ 	.word	index@(.nv.constant0._Z16first_abraham_opPdll)
        /*005c*/ 	.short	0x0380
        /*005e*/ 	.short	0x0018


	//----- nvinfo : EIATTR_SW_WAR
	.align		4
.L_65:
        /*0060*/ 	.byte	0x04, 0x36
        /*0062*/ 	.short	(.L_67 - .L_66)
.L_66:
        /*0064*/ 	.word	0x00000008
.L_67:


//--------------------- .nv.info._Z7mat_cpyPdS_ll --------------------------
	.section	.nv.info._Z7mat_cpyPdS_ll,"",@"SHT_CUDA_INFO"
	.sectionflags	@""
	.align	4


	//----- nvinfo : EIATTR_CUDA_API_VERSION
	.align		4
        /*0000*/ 	.byte	0x04, 0x37
        /*0002*/ 	.short	(.L_69 - .L_68)
.L_68:
        /*0004*/ 	.word	0x00000082


	//----- nvinfo : EIATTR_KPARAM_INFO
	.align		4
.L_69:
        /*0008*/ 	.byte	0x04, 0x17
        /*000a*/ 	.short	(.L_71 - .L_70)
.L_70:
        /*000c*/ 	.word	0x00000000
        /*0010*/ 	.short	0x0003
        /*0012*/ 	.short	0x0018
        /*0014*/ 	.byte	0x00, 0xf0, 0x21, 0x00


	//----- nvinfo : EIATTR_KPARAM_INFO
	.align		4
.L_71:
        /*0018*/ 	.byte	0x04, 0x17
        /*001a*/ 	.short	(.L_73 - .L_72)
.L_72:
        /*001c*/ 	.word	0x00000000
        /*0020*/ 	.short	0x0002
        /*0022*/ 	.short	0x0010
        /*0024*/ 	.byte	0x00, 0xf0, 0x21, 0x00


	//----- nvinfo : EIATTR_KPARAM_INFO
	.align		4
.L_73:
        /*0028*/ 	.byte	0x04, 0x17
        /*002a*/ 	.short	(.L_75 - .L_74)
.L_74:
        /*002c*/ 	.word	0x00000000
        /*0030*/ 	.short	0x0001
        /*0032*/ 	.short	0x0008
        /*0034*/ 	.byte	0x00, 0xf5, 0x21, 0x00


	//----- nvinfo : EIATTR_KPARAM_INFO
	.align		4
.L_75:
        /*0038*/ 	.byte	0x04, 0x17
        /*003a*/ 	.short	(.L_77 - .L_76)
.L_76:
        /*003c*/ 	.word	0x00000000
        /*0040*/ 	.short	0x0000
        /*0042*/ 	.short	0x0000
        /*0044*/ 	.byte	0x00, 0xf5, 0x21, 0x00


	//----- nvinfo : EIATTR_SPARSE_MMA_MASK
	.align		4
.L_77:
        /*0048*/ 	.byte	0x03, 0x50
        /*004a*/ 	.short	0x0000


	//----- nvinfo : EIATTR_MAXREG_COUNT
	.align		4
        /*004c*/ 	.byte	0x03, 0x1b
        /*004e*/ 	.short	0x00ff


	//----- nvinfo : EIATTR_MERCURY_ISA_VERSION
	.align		4
        /*0050*/ 	.byte	0x03, 0x5f
        /*0052*/ 	.short	0x0101


	//----- nvinfo : EIATTR_VRC_CTA_INIT_COUNT
	.align		4
        /*0054*/ 	.byte	0x02, 0x4a
	.zero		1
	.zero		1


	//----- nvinfo : EIATTR_EXIT_INSTR_OFFSETS
	.align		4
        /*0058*/ 	.byte	0x04, 0x1c
        /*005a*/ 	.short	(.L_79 - .L_78)


	//   ....[0]....
.L_78:
        /*005c*/ 	.word	0x00000140


	//   ....[1]....
        /*0060*/ 	.word	0x000001f0


	//----- nvinfo : EIATTR_CBANK_PARAM_SIZE
	.align		4
.L_79:
        /*0064*/ 	.byte	0x03, 0x19
        /*0066*/ 	.short	0x0020


	//----- nvinfo : EIATTR_PARAM_CBANK
	.align		4
        /*0068*/ 	.byte	0x04, 0x0a
        /*006a*/ 	.short	(.L_81 - .L_80)
	.align		4
.L_80:
        /*006c*/ 	.word	index@(.nv.constant0._Z7mat_cpyPdS_ll)
        /*0070*/ 	.short	0x0380
        /*0072*/ 	.short	0x0020


	//----- nvinfo : EIATTR_SW_WAR
	.align		4
.L_81:
        /*0074*/ 	.byte	0x04, 0x36
        /*0076*/ 	.short	(.L_83 - .L_82)
.L_82:
        /*0078*/ 	.word	0x00000008
.L_83:


//--------------------- .nv.callgraph             --------------------------
	.section	.nv.callgraph,"",@"SHT_CUDA_CALLGRAPH"
	.align	4
	.sectionentsize	8
	.align		4
        /*0000*/ 	.word	0x00000000
	.align		4
        /*0004*/ 	.word	0xffffffff
	.align		4
        /*0008*/ 	.word	0x00000000
	.align		4
        /*000c*/ 	.word	0xfffffffe
	.align		4
        /*0010*/ 	.word	0x00000000
	.align		4
        /*0014*/ 	.word	0xfffffffd
	.align		4
        /*0018*/ 	.word	0x00000000
	.align		4
        /*001c*/ 	.word	0xfffffffc


//--------------------- .text._Z8mat_multPdS_S_l  --------------------------
	.section	.text._Z8mat_multPdS_S_l,"ax",@progbits
	.align	128
        .global         _Z8mat_multPdS_S_l
        .type           _Z8mat_multPdS_S_l,@function
        .size           _Z8mat_multPdS_S_l,(.L_x_20 - _Z8mat_multPdS_S_l)
        .other          _Z8mat_multPdS_S_l,@"STO_CUDA_ENTRY STV_DEFAULT"
_Z8mat_multPdS_S_l:
.text._Z8mat_multPdS_S_l:
[----:B------:R-:W-:Y:S01]  /*0000*/  LDC R1, c[0x0][0x37c] ;  /* 0x0000df00ff017b82 */ /* 0x000fe20000000800 */
[----:B------:R-:W0:Y:S07]  /*0010*/  S2R R3, SR_TID.Y ;  /* 0x0000000000037919 */ /* 0x000e2e0000002200 */
[----:B------:R-:W0:Y:S01]  /*0020*/  LDC R0, c[0x0][0x364] ;  /* 0x0000d900ff007b82 */ /* 0x000e220000000800 */
[----:B------:R-:W1:Y:S07]  /*0030*/  S2R R11, SR_TID.X ;  /* 0x00000000000b7919 */ /* 0x000e6e0000002100 */
[----:B------:R-:W0:Y:S08]  /*0040*/  S2UR UR4, SR_CTAID.Y ;  /* 0x00000000000479c3 */ /* 0x000e300000002600 */
[----:B------:R-:W1:Y:S08]  /*0050*/  S2UR UR5, SR_CTAID.X ;  /* 0x00000000000579c3 */ /* 0x000e700000002500 */
[----:B------:R-:W1:Y:S08]  /*0060*/  LDC R10, c[0x0][0x360] ;  /* 0x0000d800ff0a7b82 */ /* 0x000e700000000800 */
[----:B------:R-:W2:Y:S01]  /*0070*/  LDC.64 R12, c[0x0][0x398] ;  /* 0x0000e600ff0c7b82 */ /* 0x000ea20000000a00 */
[----:B0-----:R-:W-:-:S02]  /*0080*/  IMAD R0, R0, UR4, R3 ;  /* 0x0000000400007c24 */ /* 0x001fc4000f8e0203 */
[----:B-1----:R-:W-:-:S05]  /*0090*/  IMAD R10, R10, UR5, R11 ;  /* 0x000000050a0a7c24 */ /* 0x002fca000f8e020b */
[----:B------:R-:W-:-:S04]  /*00a0*/  ISETP.GT.U32.AND P0, PT, R0, R10, PT ;  /* 0x0000000a0000720c */ /* 0x000fc80003f04070 */
[----:B------:R-:W-:-:S04]  /*00b0*/  ISETP.GT.AND.EX P0, PT, RZ, RZ, PT, P0 ;  /* 0x000000ffff00720c */ /* 0x000fc80003f04300 */
[----:B------:R-:W-:-:S04]  /*00c0*/  SEL R3, R0, R10, P0 ;  /* 0x0000000a00037207 */ /* 0x000fc80000000000 */
[----:B--2---:R-:W-:-:S04]  /*00d0*/  ISETP.GT.U32.AND P0, PT, R3, R12, PT ;  /* 0x0000000c0300720c */ /* 0x004fc80003f04070 */
[----:B------:R-:W-:-:S13]  /*00e0*/  ISETP.GT.AND.EX P0, PT, RZ, R13, PT, P0 ;  /* 0x0000000dff00720c */ /* 0x000fda0003f04300 */
[----:B------:R-:W-:Y:S05]  /*00f0*/  @P0 EXIT ;  /* 0x000000000000094d */ /* 0x000fea0003800000 */
[----:B------:R-:W-:Y:S01]  /*0100*/  ISETP.NE.U32.AND P0, PT, R12, RZ, PT ;  /* 0x000000ff0c00720c */ /* 0x000fe20003f05070 */
[----:B------:R-:W0:Y:S01]  /*0110*/  LDCU.64 UR6, c[0x0][0x358] ;  /* 0x00006b00ff0677ac */ /* 0x000e220008000a00 */
[----:B------:R-:W-:Y:S02]  /*0120*/  CS2R R20, SRZ ;  /* 0x0000000000147805 */ /* 0x000fe4000001ff00 */
[----:B------:R-:W-:-:S13]  /*0130*/  ISETP.NE.AND.EX P0, PT, R13, RZ, PT, P0 ;  /* 0x000000ff0d00720c */ /* 0x000fda0003f05300 */
[----:B------:R-:W-:Y:S05]  /*0140*/  @!P0 BRA `(.L_x_0) ;  /* 0x00000008009c8947 */ /* 0x000fea0003800000 */
[----:B------:R-:W-:Y:S01]  /*0150*/  ISETP.GE.U32.AND P1, PT, R12, 0x8, PT ;  /* 0x000000080c00780c */ /* 0x000fe20003f26070 */
[----:B------:R-:W-:Y:S01]  /*0160*/  IMAD.WIDE.U32 R8, R0, R12, RZ ;  /* 0x0000000c00087225 */ /* 0x000fe200078e00ff */
[----:B------:R-:W-:Y:S02]  /*0170*/  LOP3.LUT R3, R12, 0x7, RZ, 0xc0, !PT ;  /* 0x000000070c037812 */ /* 0x000fe400078ec0ff */
[----:B------:R-:W-:Y:S02]  /*0180*/  CS2R R4, SRZ ;  /* 0x0000000000047805 */ /* 0x000fe4000001ff00 */
[----:B------:R-:W-:Y:S02]  /*0190*/  ISETP.GE.U32.AND.EX P1, PT, R13, RZ, PT, P1 ;  /* 0x000000ff0d00720c */ /* 0x000fe40003f26110 */
[----:B------:R-:W-:Y:S02]  /*01a0*/  CS2R R20, SRZ ;  /* 0x0000000000147805 */ /* 0x000fe4000001ff00 */
[----:B------:R-:W-:Y:S01]  /*01b0*/  ISETP.NE.U32.AND P0, PT, R3, RZ, PT ;  /* 0x000000ff0300720c */ /* 0x000fe20003f05070 */
[----:B------:R-:W-:-:S03]  /*01c0*/  IMAD R6, R0, R13, R9 ;  /* 0x0000000d00067224 */ /* 0x000fc600078e0209 */
[----:B------:R-:W-:-:S05]  /*01d0*/  ISETP.NE.AND.EX P0, PT, RZ, RZ, PT, P0 ;  /* 0x000000ffff00720c */ /* 0x000fca0003f05300 */
[----:B------:R-:W-:Y:S08]  /*01e0*/  @!P1 BRA `(.L_x_1) ;  /* 0x0000000400049947 */ /* 0x000ff00003800000 */
[----:B------:R-:W1:Y:S01]  /*01f0*/  LDCU.64 UR4, c[0x0][0x390] ;  /* 0x00007200ff0477ac */ /* 0x000e620008000a00 */
[C---:B------:R-:W-:Y:S01]  /*0200*/  LOP3.LUT R4, R12.reuse, 0xfffffff8, RZ, 0xc0, !PT ;  /* 0xfffffff80c047812 */ /* 0x040fe200078ec0ff */
[C---:B------:R-:W-:Y:S01]  /*0210*/  IMAD.SHL.U32 R26, R12.reuse, 0x8, RZ ;  /* 0x000000080c1a7824 */ /* 0x040fe200078e00ff */
[----:B------:R-:W-:Y:S01]  /*0220*/  LOP3.LUT R5, R13, 0x7fffffff, RZ, 0xc0, !PT ;  /* 0x7fffffff0d057812 */ /* 0x000fe200078ec0ff */
[----:B------:R-:W2:Y:S01]  /*0230*/  LDCU.64 UR8, c[0x0][0x388] ;  /* 0x00007100ff0877ac */ /* 0x000ea20008000a00 */
[C-C-:B------:R-:W-:Y:S02]  /*0240*/  SHF.L.U64.HI R25, R12.reuse, 0x3, R13.reuse ;  /* 0x000000030c197819 */ /* 0x140fe4000001020d */
[----:B------:R-:W-:Y:S02]  /*0250*/  CS2R R20, SRZ ;  /* 0x0000000000147805 */ /* 0x000fe4000001ff00 */
[----:B------:R-:W-:Y:S01]  /*0260*/  SHF.L.U64.HI R27, R12, 0x6, R13 ;  /* 0x000000060c1b7819 */ /* 0x000fe2000001020d */
[----:B------:R-:W-:-:S02]  /*0270*/  IMAD.MOV.U32 R28, RZ, RZ, R4 ;  /* 0x000000ffff1c7224 */ /* 0x000fc400078e0004 */
[----:B------:R-:W-:Y:S01]  /*0280*/  IMAD.MOV.U32 R2, RZ, RZ, R5 ;  /* 0x000000ffff027224 */ /* 0x000fe200078e0005 */
[----:B-1----:R-:W-:Y:S02]  /*0290*/  LEA R7, P1, R10, UR4, 0x3 ;  /* 0x000000040a077c11 */ /* 0x002fe4000f8218ff */
[----:B--2---:R-:W-:Y:S02]  /*02a0*/  LEA R14, P2, R8, UR8, 0x3 ;  /* 0x00000008080e7c11 */ /* 0x004fe4000f8418ff */
[----:B------:R-:W-:Y:S02]  /*02b0*/  LEA.HI.X R24, R10, UR5, RZ, 0x3, P1 ;  /* 0x000000050a187c11 */ /* 0x000fe400088f1cff */
[----:B------:R-:W-:Y:S02]  /*02c0*/  LEA.HI.X R15, R8, UR9, R6, 0x3, P2 ;  /* 0x00000009080f7c11 */ /* 0x000fe400090f1c06 */
[----:B------:R-:W-:-:S05]  /*02d0*/  IADD3 R14, P1, PT, R14, 0x20, RZ ;  /* 0x000000200e0e7810 */ /* 0x000fca0007f3e0ff */
[----:B------:R-:W-:-:S08]  /*02e0*/  IMAD.X R15, RZ, RZ, R15, P1 ;  /* 0x000000ffff0f7224 */ /* 0x000fd000008e060f */
.L_x_2:
[----:B------:R-:W-:Y:S01]  /*02f0*/  IMAD.MOV.U32 R22, RZ, RZ, R7 ;  /* 0x000000ffff167224 */ /* 0x000fe200078e0007 */
[----:B0-----:R-:W2:Y:S01]  /*0300*/  LDG.E.64 R16, desc[UR6][R14.64+-0x20] ;  /* 0xffffe0060e107981 */ /* 0x001ea2000c1e1b00 */
[----:B------:R-:W-:-:S03]  /*0310*/  IMAD.MOV.U32 R23, RZ, RZ, R24 ;  /* 0x000000ffff177224 */ /* 0x000fc600078e0018 */
[----:B------:R-:W3:Y:S04]  /*0320*/  LDG.E.64 R18, desc[UR6][R14.64+-0x18] ;  /* 0xffffe8060e127981 */ /* 0x000ee8000c1e1b00 */
[----:B------:R-:W2:Y:S02]  /*0330*/  LDG.E.64 R22, desc[UR6][R22.64] ;  /* 0x0000000616167981 */ /* 0x000ea4000c1e1b00 */
[----:B--2---:R-:W-:Y:S01]  /*0340*/  DFMA R22, R16, R22, R20 ;  /* 0x000000161016722b */ /* 0x004fe20000000014 */
[----:B------:R-:W-:-:S05]  /*0350*/  IADD3 R16, P1, PT, R7, R26, RZ ;  /* 0x0000001a07107210 */ /* 0x000fca0007f3e0ff */
[----:B------:R-:W-:-:S05]  /*0360*/  IMAD.X R17, R24, 0x1, R25, P1 ;  /* 0x0000000118117824 */ /* 0x000fca00008e0619 */
[----:B------:R-:W3:Y:S02]  /*0370*/  LDG.E.64 R20, desc[UR6][R16.64] ;  /* 0x0000000610147981 */ /* 0x000ee4000c1e1b00 */
[----:B---3--:R-:W-:Y:S01]  /*0380*/  DFMA R20, R18, R20, R22 ;  /* 0x000000141214722b */ /* 0x008fe20000000016 */
[----:B------:R-:W-:-:S05]  /*0390*/  IADD3 R18, P1, PT, R16, R26, RZ ;  /* 0x0000001a10127210 */ /* 0x000fca0007f3e0ff */
[----:B------:R-:W-:Y:S02]  /*03a0*/  IMAD.X R19, R17, 0x1, R25, P1 ;  /* 0x0000000111137824 */ /* 0x000fe400008e0619 */
[----:B------:R-:W2:Y:S04]  /*03b0*/  LDG.E.64 R16, desc[UR6][R14.64+-0x10] ;  /* 0xfffff0060e107981 */ /* 0x000ea8000c1e1b00 */
[----:B------:R0:W2:Y:S02]  /*03c0*/  LDG.E.64 R22, desc[UR6][R18.64] ;  /* 0x0000000612167981 */ /* 0x0000a4000c1e1b00 */
[----:B0-----:R-:W-:-:S05]  /*03d0*/  IADD3 R18, P1, PT, R18, R26, RZ ;  /* 0x0000001a12127210 */ /* 0x001fca0007f3e0ff */
[----:B------:R-:W-:Y:S01]  /*03e0*/  IMAD.X R19, R19, 0x1, R25, P1 ;  /* 0x0000000113137824 */ /* 0x000fe200008e0619 */
[----:B--2---:R-:W-:-:S04]  /*03f0*/  DFMA R22, R16, R22, R20 ;  /* 0x000000161016722b */ /* 0x004fc80000000014 */
[----:B------:R-:W2:Y:S04]  /*0400*/  LDG.E.64 R20, desc[UR6][R18.64] ;  /* 0x0000000612147981 */ /* 0x000ea8000c1e1b00 */
[----:B------:R-:W2:Y:S02]  /*0410*/  LDG.E.64 R16, desc[UR6][R14.64+-0x8] ;  /* 0xfffff8060e107981 */ /* 0x000ea4000c1e1b00 */
[----:B--2---:R-:W-:Y:S01]  /*0420*/  DFMA R20, R16, R20, R22 ;  /* 0x000000141014722b */ /* 0x004fe20000000016 */
[----:B------:R-:W-:-:S05]  /*0430*/  IADD3 R16, P1, PT, R18, R26, RZ ;  /* 0x0000001a12107210 */ /* 0x000fca0007f3e0ff */
[--C-:B------:R-:W-:Y:S02]  /*0440*/  IMAD.X R17, R19, 0x1, R25.reuse, P1 ;  /* 0x0000000113117824 */ /* 0x100fe400008e0619 */
[----:B------:R-:W2:Y:S04]  /*0450*/  LDG.E.64 R18, desc[UR6][R14.64] ;  /* 0x000000060e127981 */ /* 0x000ea8000c1e1b00 */
[----:B------:R-:W2:Y:S02]  /*0460*/  LDG.E.64 R22, desc[UR6][R16.64] ;  /* 0x0000000610167981 */ /* 0x000ea4000c1e1b00 */
[----:B--2---:R-:W-:Y:S01]  /*0470*/  DFMA R22, R18, R22, R20 ;  /* 0x000000161216722b */ /* 0x004fe20000000014 */
[----:B------:R-:W-:Y:S01]  /*0480*/  IADD3 R20, P1, PT, R16, R26, RZ ;  /* 0x0000001a10147210 */ /* 0x000fe20007f3e0ff */
[----:B------:R-:W2:Y:S04]  /*0490*/  LDG.E.64 R18, desc[UR6][R14.64+0x8] ;  /* 0x000008060e127981 */ /* 0x000ea8000c1e1b00 */
[----:B------:R-:W-:-:S05]  /*04a0*/  IMAD.X R21, R17, 0x1, R25, P1 ;  /* 0x0000000111157824 */ /* 0x000fca00008e0619 */
        /* <DEDUP_REMOVED lines=8> */
[----:B------:R0:W2:Y:S04]  /*0530*/  LDG.E.64 R20, desc[UR6][R14.64+0x18] ;  /* 0x000018060e147981 */ /* 0x0000a8000c1e1b00 */
[----:B------:R-:W-:-:S06]  /*0540*/  IMAD.X R23, R19, 0x1, R25, P1 ;  /* 0x0000000113177824 */ /* 0x000fcc00008e0619 */
[----:B------:R-:W2:Y:S01]  /*0550*/  LDG.E.64 R22, desc[UR6][R22.64] ;  /* 0x0000000616167981 */ /* 0x000ea2000c1e1b00 */
[----:B------:R-:W-:-:S04]  /*0560*/  IADD3 R28, P1, PT, R28, -0x8, RZ ;  /* 0xfffffff81c1c7810 */ /* 0x000fc80007f3e0ff */
[----:B------:R-:W-:Y:S02]  /*0570*/  IADD3.X R2, PT, PT, R2, -0x1, RZ, P1, !PT ;  /* 0xffffffff02027810 */ /* 0x000fe40000ffe4ff */
[----:B------:R-:W-:-:S04]  /*0580*/  ISETP.NE.U32.AND P1, PT, R28, RZ, PT ;  /* 0x000000ff1c00720c */ /* 0x000fc80003f25070 */
[----:B------:R-:W-:Y:S02]  /*0590*/  ISETP.NE.AND.EX P1, PT, R2, RZ, PT, P1 ;  /* 0x000000ff0200720c */ /* 0x000fe40003f25310 */
[----:B------:R-:W-:Y:S02]  /*05a0*/  LEA R7, P2, R12, R7, 0x6 ;  /* 0x000000070c077211 */ /* 0x000fe400078430ff */
[----:B0-----:R-:W-:-:S03]  /*05b0*/  IADD3 R14, P3, PT, R14, 0x40, RZ ;  /* 0x000000400e0e7810 */ /* 0x001fc60007f7e0ff */
[----:B------:R-:W-:Y:S02]  /*05c0*/  IMAD.X R24, R24, 0x1, R27, P2 ;  /* 0x0000000118187824 */ /* 0x000fe400010e061b */
[----:B------:R-:W-:Y:S01]  /*05d0*/  IMAD.X R15, RZ, RZ, R15, P3 ;  /* 0x000000ffff0f7224 */ /* 0x000fe200018e060f */
[----:B--2---:R-:W-:-:S03]  /*05e0*/  DFMA R20, R20, R22, R16 ;  /* 0x000000161414722b */ /* 0x004fc60000000010 */
[----:B------:R-:W-:Y:S08]  /*05f0*/  @P1 BRA `(.L_x_2) ;  /* 0xfffffffc003c1947 */ /* 0x000ff0000383ffff */
.L_x_1:
[----:B------:R-:W-:Y:S05]  /*0600*/  @!P0 BRA `(.L_x_0) ;  /* 0x00000004006c8947 */ /* 0x000fea0003800000 */
[----:B------:R-:W-:Y:S02]  /*0610*/  ISETP.GE.U32.AND P1, PT, R3, 0x4, PT ;  /* 0x000000040300780c */ /* 0x000fe40003f26070 */
[----:B------:R-:W-:Y:S02]  /*0620*/  LOP3.LUT R7, R12, 0x3, RZ, 0xc0, !PT ;  /* 0x000000030c077812 */ /* 0x000fe400078ec0ff */
[----:B------:R-:W-:Y:S02]  /*0630*/  ISETP.GE.U32.AND.EX P1, PT, RZ, RZ, PT, P1 ;  /* 0x000000ffff00720c */ /* 0x000fe40003f26110 */
[----:B------:R-:W-:-:S04]  /*0640*/  ISETP.NE.U32.AND P0, PT, R7, RZ, PT ;  /* 0x000000ff0700720c */ /* 0x000fc80003f05070 */
[----:B------:R-:W-:-:S07]  /*0650*/  ISETP.NE.AND.EX P0, PT, RZ, RZ, PT, P0 ;  /* 0x000000ffff00720c */ /* 0x000fce0003f05300 */
[----:B------:R-:W-:Y:S06]  /*0660*/  @!P1 BRA `(.L_x_3) ;  /* 0x0000000000909947 */ /* 0x000fec0003800000 */
[----:B------:R-:W1:Y:S01]  /*0670*/  LDCU.64 UR4, c[0x0][0x388] ;  /* 0x00007100ff0477ac */ /* 0x000e620008000a00 */
[C---:B------:R-:W-:Y:S01]  /*0680*/  IMAD R3, R5.reuse, R12, RZ ;  /* 0x0000000c05037224 */ /* 0x040fe200078e02ff */
[C---:B------:R-:W-:Y:S01]  /*0690*/  IADD3 R2, P1, PT, R4.reuse, R8, RZ ;  /* 0x0000000804027210 */ /* 0x040fe20007f3e0ff */
[----:B------:R-:W-:Y:S01]  /*06a0*/  IMAD.MOV.U32 R11, RZ, RZ, RZ ;  /* 0x000000ffff0b7224 */ /* 0x000fe200078e00ff */
[----:B------:R-:W2:Y:S01]  /*06b0*/  LDCU.64 UR8, c[0x0][0x390] ;  /* 0x00007200ff0877ac */ /* 0x000ea20008000a00 */
[C---:B------:R-:W-:Y:S02]  /*06c0*/  IMAD R17, R4.reuse, R13, R3 ;  /* 0x0000000d04117224 */ /* 0x040fe400078e0203 */
[----:B------:R-:W-:Y:S02]  /*06d0*/  IMAD.X R3, R5, 0x1, R6, P1 ;  /* 0x0000000105037824 */ /* 0x000fe400008e0606 */
[----:B------:R-:W-:-:S04]  /*06e0*/  IMAD.WIDE.U32 R14, R4, R12, R10 ;  /* 0x0000000c040e7225 */ /* 0x000fc800078e000a */
[----:B------:R-:W-:Y:S02]  /*06f0*/  IMAD.IADD R15, R15, 0x1, R17 ;  /* 0x000000010f0f7824 */ /* 0x000fe400078e0211 */
[----:B------:R-:W-:Y:S01]  /*0700*/  IMAD.SHL.U32 R17, R13, 0x8, RZ ;  /* 0x000000080d117824 */ /* 0x000fe200078e00ff */
[----:B-1----:R-:W-:-:S04]  /*0710*/  LEA R26, P1, R2, UR4, 0x3 ;  /* 0x00000004021a7c11 */ /* 0x002fc8000f8218ff */
[----:B------:R-:W-:Y:S01]  /*0720*/  LEA.HI.X R27, R2, UR5, R3, 0x3, P1 ;  /* 0x00000005021b7c11 */ /* 0x000fe200088f1c03 */
[----:B------:R-:W-:Y:S01]  /*0730*/  IMAD.WIDE.U32 R2, R12, 0x8, RZ ;  /* 0x000000080c027825 */ /* 0x000fe200078e00ff */
[----:B--2---:R-:W-:-:S03]  /*0740*/  LEA R28, P1, R14, UR8, 0x3 ;  /* 0x000000080e1c7c11 */ /* 0x004fc6000f8218ff */
[----:B------:R-:W-:Y:S01]  /*0750*/  IMAD.IADD R3, R3, 0x1, R17 ;  /* 0x0000000103037824 */ /* 0x000fe200078e0211 */
[----:B------:R-:W-:Y:S01]  /*0760*/  LEA.HI.X R29, R14, UR9, R15, 0x3, P1 ;  /* 0x000000090e1d7c11 */ /* 0x000fe200088f1c0f */
[----:B0-----:R-:W2:Y:S01]  /*0770*/  LDG.E.64 R16, desc[UR6][R26.64] ;  /* 0x000000061a107981 */ /* 0x001ea2000c1e1b00 */
[----:B------:R-:W-:-:S03]  /*0780*/  IADD3 R14, P1, PT, R28, R2, RZ ;  /* 0x000000021c0e7210 */ /* 0x000fc60007f3e0ff */
[----:B------:R-:W2:Y:S02]  /*0790*/  LDG.E.64 R18, desc[UR6][R28.64] ;  /* 0x000000061c127981 */ /* 0x000ea4000c1e1b00 */
[----:B------:R-:W-:Y:S02]  /*07a0*/  IMAD.X R15, R3, 0x1, R29, P1 ;  /* 0x00000001030f7824 */ /* 0x000fe400008e061d */
[----:B------:R-:W3:Y:S04]  /*07b0*/  LDG.E.64 R24, desc[UR6][R26.64+0x8] ;  /* 0x000008061a187981 */ /* 0x000ee8000c1e1b00 */
[----:B------:R-:W3:Y:S01]  /*07c0*/  LDG.E.64 R22, desc[UR6][R14.64] ;  /* 0x000000060e167981 */ /* 0x000ee2000c1e1b00 */
[----:B--2---:R-:W-:Y:S01]  /*07d0*/  DFMA R16, R16, R18, R20 ;  /* 0x000000121010722b */ /* 0x004fe20000000014 */
[----:B------:R-:W-:-:S05]  /*07e0*/  IADD3 R18, P1, PT, R14, R2, RZ ;  /* 0x000000020e127210 */ /* 0x000fca0007f3e0ff */
[--C-:B------:R-:W-:Y:S01]  /*07f0*/  IMAD.X R19, R15, 0x1, R3.reuse, P1 ;  /* 0x000000010f137824 */ /* 0x100fe200008e0603 */
[----:B------:R-:W-:Y:S01]  /*0800*/  IADD3 R2, P1, PT, R18, R2, RZ ;  /* 0x0000000212027210 */ /* 0x000fe20007f3e0ff */
[----:B---3--:R-:W-:Y:S02]  /*0810*/  DFMA R22, R24, R22, R16 ;  /* 0x000000161816722b */ /* 0x008fe40000000010 */
[----:B------:R-:W2:Y:S02]  /*0820*/  LDG.E.64 R16, desc[UR6][R26.64+0x10] ;  /* 0x000010061a107981 */ /* 0x000ea4000c1e1b00 */
[----:B------:R-:W-:Y:S02]  /*0830*/  IMAD.X R3, R19, 0x1, R3, P1 ;  /* 0x0000000113037824 */ /* 0x000fe400008e0603 */
[----:B------:R-:W2:Y:S04]  /*0840*/  LDG.E.64 R20, desc[UR6][R18.64] ;  /* 0x0000000612147981 */ /* 0x000ea8000c1e1b00 */
[----:B------:R-:W3:Y:S04]  /*0850*/  LDG.E.64 R24, desc[UR6][R26.64+0x18] ;  /* 0x000018061a187981 */ /* 0x000ee8000c1e1b00 */
[----:B------:R-:W3:Y:S01]  /*0860*/  LDG.E.64 R2, desc[UR6][R2.64] ;  /* 0x0000000602027981 */ /* 0x000ee2000c1e1b00 */
[----:B------:R-:W-:-:S05]  /*0870*/  IADD3 R4, P1, PT, R4, 0x4, RZ ;  /* 0x0000000404047810 */ /* 0x000fca0007f3e0ff */
[----:B------:R-:W-:Y:S01]  /*0880*/  IMAD.X R5, RZ, RZ, R5, P1 ;  /* 0x000000ffff057224 */ /* 0x000fe200008e0605 */
[----:B--2---:R-:W-:-:S08]  /*0890*/  DFMA R20, R16, R20, R22 ;  /* 0x000000141014722b */ /* 0x004fd00000000016 */
[----:B---3--:R-:W-:-:S11]  /*08a0*/  DFMA R20, R24, R2, R20 ;  /* 0x000000021814722b */ /* 0x008fd60000000014 */
.L_x_3:
[----:B------:R-:W-:Y:S05]  /*08b0*/  @!P0 BRA `(.L_x_0) ;  /* 0x0000000000c08947 */ /* 0x000fea0003800000 */
[----:B------:R-:W-:Y:S02]  /*08c0*/  ISETP.NE.U32.AND P1, PT, R7, 0x1, PT ;  /* 0x000000010700780c */ /* 0x000fe40003f25070 */
[----:B------:R-:W-:Y:S02]  /*08d0*/  LOP3.LUT R2, R12, 0x1, RZ, 0xc0, !PT ;  /* 0x000000010c027812 */ /* 0x000fe400078ec0ff */
[----:B------:R-:W-:Y:S02]  /*08e0*/  ISETP.NE.AND.EX P1, PT, RZ, RZ, PT, P1 ;  /* 0x000000ffff00720c */ /* 0x000fe40003f25310 */
[----:B------:R-:W-:-:S04]  /*08f0*/  ISETP.NE.U32.AND P0, PT, R2, 0x1, PT ;  /* 0x000000010200780c */ /* 0x000fc80003f05070 */
[----:B------:R-:W-:-:S07]  /*0900*/  ISETP.NE.U32.AND.EX P0, PT, RZ, RZ, PT, P0 ;  /* 0x000000ffff00720c */ /* 0x000fce0003f05100 */
[----:B------:R-:W-:Y:S06]  /*0910*/  @!P1 BRA `(.L_x_4) ;  /* 0x0000000000609947 */ /* 0x000fec0003800000 */
[----:B------:R-:W1:Y:S01]  /*0920*/  LDCU.64 UR4, c[0x0][0x388] ;  /* 0x00007100ff0477ac */ /* 0x000e620008000a00 */
[----:B------:R-:W-:Y:S01]  /*0930*/  IMAD R14, R5, R12, RZ ;  /* 0x0000000c050e7224 */ /* 0x000fe200078e02ff */
[C---:B------:R-:W-:Y:S01]  /*0940*/  IADD3 R7, P1, PT, R4.reuse, R8, RZ ;  /* 0x0000000804077210 */ /* 0x040fe20007f3e0ff */
[----:B------:R-:W-:Y:S01]  /*0950*/  IMAD.MOV.U32 R2, RZ, RZ, R10 ;  /* 0x000000ffff027224 */ /* 0x000fe200078e000a */
[----:B------:R-:W2:Y:S01]  /*0960*/  LDCU.64 UR8, c[0x0][0x390] ;  /* 0x00007200ff0877ac */ /* 0x000ea20008000a00 */
[----:B------:R-:W-:Y:S02]  /*0970*/  IMAD.MOV.U32 R3, RZ, RZ, RZ ;  /* 0x000000ffff037224 */ /* 0x000fe400078e00ff */
[C---:B------:R-:W-:Y:S02]  /*0980*/  IMAD R15, R4.reuse, R13, R14 ;  /* 0x0000000d040f7224 */ /* 0x040fe400078e020e */
[----:B------:R-:W-:-:S04]  /*0990*/  IMAD.WIDE.U32 R2, R4, R12, R2 ;  /* 0x0000000c04027225 */ /* 0x000fc800078e0002 */
[----:B------:R-:W-:Y:S02]  /*09a0*/  IMAD.X R14, R5, 0x1, R6, P1 ;  /* 0x00000001050e7824 */ /* 0x000fe400008e0606 */
[----:B------:R-:W-:Y:S01]  /*09b0*/  IMAD.IADD R15, R3, 0x1, R15 ;  /* 0x00000001030f7824 */ /* 0x000fe200078e020f */
[C---:B-1----:R-:W-:Y:S02]  /*09c0*/  LEA R16, P1, R7.reuse, UR4, 0x3 ;  /* 0x0000000407107c11 */ /* 0x042fe4000f8218ff */
[C---:B--2---:R-:W-:Y:S02]  /*09d0*/  LEA R18, P2, R2.reuse, UR8, 0x3 ;  /* 0x0000000802127c11 */ /* 0x044fe4000f8418ff */
[----:B------:R-:W-:Y:S02]  /*09e0*/  LEA.HI.X R17, R7, UR5, R14, 0x3, P1 ;  /* 0x0000000507117c11 */ /* 0x000fe400088f1c0e */
[----:B------:R-:W-:Y:S02]  /*09f0*/  LEA.HI.X R19, R2, UR9, R15, 0x3, P2 ;  /* 0x0000000902137c11 */ /* 0x000fe400090f1c0f */
[C---:B------:R-:W-:Y:S01]  /*0a00*/  LEA R22, P1, R12.reuse, R18, 0x3 ;  /* 0x000000120c167211 */ /* 0x040fe200078218ff */
[----:B0-----:R-:W2:Y:S04]  /*0a10*/  LDG.E.64 R2, desc[UR6][R16.64] ;  /* 0x0000000610027981 */ /* 0x001ea8000c1e1b00 */
[----:B------:R-:W2:Y:S01]  /*0a20*/  LDG.E.64 R14, desc[UR6][R18.64] ;  /* 0x00000006120e7981 */ /* 0x000ea2000c1e1b00 */
[----:B------:R-:W-:-:S03]  /*0a30*/  LEA.HI.X R23, R12, R19, R13, 0x3, P1 ;  /* 0x000000130c177211 */ /* 0x000fc600008f1c0d */
[----:B------:R-:W3:Y:S04]  /*0a40*/  LDG.E.64 R24, desc[UR6][R16.64+0x8] ;  /* 0x0000080610187981 */ /* 0x000ee8000c1e1b00 */
[----:B------:R-:W3:Y:S01]  /*0a50*/  LDG.E.64 R22, desc[UR6][R22.64] ;  /* 0x0000000616167981 */ /* 0x000ee2000c1e1b00 */
[----:B------:R-:W-:-:S05]  /*0a60*/  IADD3 R4, P1, PT, R4, 0x2, RZ ;  /* 0x0000000204047810 */ /* 0x000fca0007f3e0ff */
[----:B------:R-:W-:Y:S01]  /*0a70*/  IMAD.X R5, RZ, RZ, R5, P1 ;  /* 0x000000ffff057224 */ /* 0x000fe200008e0605 */
[----:B--2---:R-:W-:-:S08]  /*0a80*/  DFMA R2, R2, R14, R20 ;  /* 0x0000000e0202722b */ /* 0x004fd00000000014 */
[----:B---3--:R-:W-:-:S11]  /*0a90*/  DFMA R20, R24, R22, R2 ;  /* 0x000000161814722b */ /* 0x008fd60000000002 */
.L_x_4:
[----:B------:R-:W-:Y:S05]  /*0aa0*/  @P0 BRA `(.L_x_0) ;  /* 0x0000000000440947 */ /* 0x000fea0003800000 */
        /* <DEDUP_REMOVED lines=10> */
[----:B-1----:R-:W-:Y:S02]  /*0b50*/  LEA R6, P0, R8, UR4, 0x3 ;  /* 0x0000000408067c11 */ /* 0x002fe4000f8018ff */
[----:B--2---:R-:W-:Y:S02]  /*0b60*/  LEA R4, P1, R2, UR8, 0x3 ;  /* 0x0000000802047c11 */ /* 0x004fe4000f8218ff */
[----:B------:R-:W-:Y:S02]  /*0b70*/  LEA.HI.X R7, R8, UR5, R5, 0x3, P0 ;  /* 0x0000000508077c11 */ /* 0x000fe400080f1c05 */
[----:B------:R-:W-:-:S03]  /*0b80*/  LEA.HI.X R5, R2, UR9, R3, 0x3, P1 ;  /* 0x0000000902057c11 */ /* 0x000fc600088f1c03 */
[----:B0-----:R-:W2:Y:S04]  /*0b90*/  LDG.E.64 R2, desc[UR6][R6.64] ;  /* 0x0000000606027981 */ /* 0x001ea8000c1e1b00 */
[----:B------:R-:W2:Y:S02]  /*0ba0*/  LDG.E.64 R4, desc[UR6][R4.64] ;  /* 0x0000000604047981 */ /* 0x000ea4000c1e1b00 */
[----:B--2---:R-:W-:-:S11]  /*0bb0*/  DFMA R20, R2, R4, R20 ;  /* 0x000000040214722b */ /* 0x004fd60000000014 */
.L_x_0:
[----:B------:R-:W1:Y:S01]  /*0bc0*/  LDCU.64 UR8, c[0x0][0x380] ;  /* 0x00007000ff0877ac */ /* 0x000e620008000a00 */
[----:B------:R-:W-:Y:S02]  /*0bd0*/  IMAD.MOV.U32 R2, RZ, RZ, R10 ;  /* 0x000000ffff027224 */ /* 0x000fe400078e000a */
[----:B------:R-:W-:Y:S01]  /*0be0*/  IMAD.MOV.U32 R3, RZ, RZ, RZ ;  /* 0x000000ffff037224 */ /* 0x000fe200078e00ff */
[----:B------:R-:W-:Y:S01]  /*0bf0*/  UMOV UR4, URZ ;  /* 0x000000ff00047c82 */ /* 0x000fe20008000000 */
[----:B------:R-:W-:-:S04]  /*0c00*/  IMAD.WIDE.U32 R2, R0, 0x6, R2 ;  /* 0x0000000600027825 */ /* 0x000fc800078e0002 */
[----:B------:R-:W-:Y:S01]  /*0c10*/  VIADD R3, R3, UR4 ;  /* 0x0000000403037c36 */ /* 0x000fe20008000000 */
[----:B-1----:R-:W-:-:S04]  /*0c20*/  LEA R4, P0, R2, UR8, 0x3 ;  /* 0x0000000802047c11 */ /* 0x002fc8000f8018ff */
[----:B------:R-:W-:-:S05]  /*0c30*/  LEA.HI.X R5, R2, UR9, R3, 0x3, P0 ;  /* 0x0000000902057c11 */ /* 0x000fca00080f1c03 */
[----:B0-----:R-:W-:Y:S01]  /*0c40*/  STG.E.64 desc[UR6][R4.64], R20 ;  /* 0x0000001404007986 */ /* 0x001fe2000c101b06 */
[----:B------:R-:W-:Y:S05]  /*0c50*/  EXIT ;  /* 0x000000000000794d */ /* 0x000fea0003800000 */
.L_x_5:
[----:B------:R-:W-:-:S00]  /*0c60*/  BRA `(.L_x_5) ;  /* 0xfffffffc00fc7947 */ /* 0x000fc0000383ffff */
[----:B------:R-:W-:-:S00]  /*0c70*/  NOP ;  /* 0x0000000000007918 */ /* 0x000fc00000000000 */
        /* <DEDUP_REMOVED lines=8> */
.L_x_20:


//--------------------- .text._Z17second_abraham_opPdll --------------------------
	.section	.text._Z17second_abraham_opPdll,"ax",@progbits
	.align	128
        .global         _Z17second_abraham_opPdll
        .type           _Z17second_abraham_opPdll,@function
        .size           _Z17second_abraham_opPdll,(.L_x_21 - _Z17second_abraham_opPdll)
        .other          _Z17second_abraham_opPdll,@"STO_CUDA_ENTRY STV_DEFAULT"
_Z17second_abraham_opPdll:
.text._Z17second_abraham_opPdll:
[----:B------:R-:W-:Y:S08]  /*0000*/  LDC R1, c[0x0][0x37c] ;  /* 0x0000df00ff017b82 */ /* 0x000ff00000000800 */
[----:B------:R-:W0:Y:S01]  /*0010*/  LDC.64 R10, c[0x0][0x388] ;  /* 0x0000e200ff0a7b82 */ /* 0x000e220000000a00 */
[----:B------:R-:W1:Y:S01]  /*0020*/  S2R R9, SR_TID.X ;  /* 0x0000000000097919 */ /* 0x000e620000002100 */
[----:B------:R-:W2:Y:S01]  /*0030*/  LDCU.64 UR4, c[0x0][0x358] ;  /* 0x00006b00ff0477ac */ /* 0x000ea20008000a00 */
[----:B------:R-:W-:-:S05]  /*0040*/  CS2R R14, SRZ ;  /* 0x00000000000e7805 */ /* 0x000fca000001ff00 */
[----:B------:R-:W1:Y:S08]  /*0050*/  S2UR UR6, SR_CTAID.X ;  /* 0x00000000000679c3 */ /* 0x000e700000002500 */
[----:B------:R-:W1:Y:S01]  /*0060*/  LDC R8, c[0x0][0x360] ;  /* 0x0000d800ff087b82 */ /* 0x000e620000000800 */
[----:B0-----:R-:W-:-:S04]  /*0070*/  ISETP.GE.U32.AND P0, PT, R10, 0x1, PT ;  /* 0x000000010a00780c */ /* 0x001fc80003f06070 */
[----:B------:R-:W-:Y:S01]  /*0080*/  ISETP.GE.AND.EX P0, PT, R11, RZ, PT, P0 ;  /* 0x000000ff0b00720c */ /* 0x000fe20003f06300 */
[----:B-1----:R-:W-:-:S12]  /*0090*/  IMAD R8, R8, UR6, R9 ;  /* 0x0000000608087c24 */ /* 0x002fd8000f8e0209 */
[----:B--2---:R-:W-:Y:S05]  /*00a0*/  @!P0 BRA `(.L_x_6) ;  /* 0x0000000800108947 */ /* 0x004fea0003800000 */
[C---:B------:R-:W-:Y:S01]  /*00b0*/  ISETP.GE.U32.AND P1, PT, R10.reuse, 0x10, PT ;  /* 0x000000100a00780c */ /* 0x040fe20003f26070 */
[----:B------:R-:W-:Y:S01]  /*00c0*/  IMAD.MOV.U32 R9, RZ, RZ, RZ ;  /* 0x000000ffff097224 */ /* 0x000fe200078e00ff */
[----:B------:R-:W-:Y:S02]  /*00d0*/  LOP3.LUT R0, R10, 0xf, RZ, 0xc0, !PT ;  /* 0x0000000f0a007812 */ /* 0x000fe400078ec0ff */
[----:B------:R-:W-:Y:S02]  /*00e0*/  CS2R R2, SRZ ;  /* 0x0000000000027805 */ /* 0x000fe4000001ff00 */
[----:B------:R-:W-:Y:S01]  /*00f0*/  ISETP.GE.U32.AND.EX P1, PT, R11, RZ, PT, P1 ;  /* 0x000000ff0b00720c */ /* 0x000fe20003f26110 */
[----:B------:R-:W-:Y:S01]  /*0100*/  IMAD.WIDE.U32 R6, R8, R10, R8 ;  /* 0x0000000a08067225 */ /* 0x000fe200078e0008 */
[----:B------:R-:W-:Y:S02]  /*0110*/  ISETP.NE.U32.AND P0, PT, R0, RZ, PT ;  /* 0x000000ff0000720c */ /* 0x000fe40003f05070 */
[----:B------:R-:W-:Y:S01]  /*0120*/  CS2R R14, SRZ ;  /* 0x00000000000e7805 */ /* 0x000fe2000001ff00 */
[----:B------:R-:W-:Y:S01]  /*0130*/  IMAD R4, R8, R11, R7 ;  /* 0x0000000b08047224 */ /* 0x000fe200078e0207 */
[----:B------:R-:W-:-:S07]  /*0140*/  ISETP.NE.AND.EX P0, PT, RZ, RZ, PT, P0 ;  /* 0x000000ffff00720c */ /* 0x000fce0003f05300 */
[----:B------:R-:W-:Y:S06]  /*0150*/  @!P1 BRA `(.L_x_7) ;  /* 0x0000000000c89947 */ /* 0x000fec0003800000 */
[----:B------:R-:W0:Y:S01]  /*0160*/  LDCU.64 UR6, c[0x0][0x380] ;  /* 0x00007000ff0677ac */ /* 0x000e220008000a00 */
[----:B------:R-:W-:Y:S02]  /*0170*/  LOP3.LUT R2, R10, 0xfffffff0, RZ, 0xc0, !PT ;  /* 0xfffffff00a027812 */ /* 0x000fe400078ec0ff */
[----:B------:R-:W-:Y:S02]  /*0180*/  CS2R R14, SRZ ;  /* 0x00000000000e7805 */ /* 0x000fe4000001ff00 */
[----:B------:R-:W-:Y:S01]  /*0190*/  LOP3.LUT R3, R11, 0x7fffffff, RZ, 0xc0, !PT ;  /* 0x7fffffff0b037812 */ /* 0x000fe200078ec0ff */
[----:B------:R-:W-:-:S04]  /*01a0*/  IMAD.MOV.U32 R26, RZ, RZ, R2 ;  /* 0x000000ffff1a7224 */ /* 0x000fc800078e0002 */
[----:B------:R-:W-:Y:S01]  /*01b0*/  IMAD.MOV.U32 R5, RZ, RZ, R3 ;  /* 0x000000ffff057224 */ /* 0x000fe200078e0003 */
[----:B0-----:R-:W-:-:S04]  /*01c0*/  LEA R16, P1, R6, UR6, 0x3 ;  /* 0x0000000606107c11 */ /* 0x001fc8000f8218ff */
[----:B------:R-:W-:Y:S02]  /*01d0*/  IADD3 R16, P2, PT, R16, 0x40, RZ ;  /* 0x0000004010107810 */ /* 0x000fe40007f5e0ff */
[----:B------:R-:W-:-:S05]  /*01e0*/  LEA.HI.X R13, R6, UR7, R4, 0x3, P1 ;  /* 0x00000007060d7c11 */ /* 0x000fca00088f1c04 */
[----:B------:R-:W-:-:S07]  /*01f0*/  IMAD.X R13, RZ, RZ, R13, P2 ;  /* 0x000000ffff0d7224 */ /* 0x000fce00010e060d */
.L_x_8:
[----:B------:R-:W-:-:S05]  /*0200*/  IMAD.MOV.U32 R12, RZ, RZ, R16 ;  /* 0x000000ffff0c7224 */ /* 0x000fca00078e0010 */
[----:B------:R-:W2:Y:S04]  /*0210*/  LDG.E.64 R16, desc[UR4][R12.64+-0x40] ;  /* 0xffffc0040c107981 */ /* 0x000ea8000c1e1b00 */
[----:B------:R-:W3:Y:S04]  /*0220*/  LDG.E.64 R18, desc[UR4][R12.64+-0x38] ;  /* 0xffffc8040c127981 */ /* 0x000ee8000c1e1b00 */
[----:B------:R-:W4:Y:S04]  /*0230*/  LDG.E.64 R20, desc[UR4][R12.64+-0x30] ;  /* 0xffffd0040c147981 */ /* 0x000f28000c1e1b00 */
[----:B------:R-:W5:Y:S04]  /*0240*/  LDG.E.64 R24, desc[UR4][R12.64+-0x28] ;  /* 0xffffd8040c187981 */ /* 0x000f68000c1e1b00 */
[----:B------:R-:W5:Y:S01]  /*0250*/  LDG.E.64 R22, desc[UR4][R12.64+-0x20] ;  /* 0xffffe0040c167981 */ /* 0x000f62000c1e1b00 */
[----:B--2---:R-:W-:-:S03]  /*0260*/  DADD R16, R16, R14 ;  /* 0x0000000010107229 */ /* 0x004fc6000000000e */
[----:B------:R-:W2:Y:S05]  /*0270*/  LDG.E.64 R14, desc[UR4][R12.64+-0x18] ;  /* 0xffffe8040c0e7981 */ /* 0x000eaa000c1e1b00 */
[----:B---3--:R-:W-:Y:S02]  /*0280*/  DADD R18, R16, R18 ;  /* 0x0000000010127229 */ /* 0x008fe40000000012 */
[----:B------:R-:W3:Y:S06]  /*0290*/  LDG.E.64 R16, desc[UR4][R12.64+-0x10] ;  /* 0xfffff0040c107981 */ /* 0x000eec000c1e1b00 */
[----:B----4-:R-:W-:-:S02]  /*02a0*/  DADD R20, R18, R20 ;  /* 0x0000000012147229 */ /* 0x010fc40000000014 */
[----:B------:R-:W4:Y:S06]  /*02b0*/  LDG.E.64 R18, desc[UR4][R12.64+-0x8] ;  /* 0xfffff8040c127981 */ /* 0x000f2c000c1e1b00 */
[----:B-----5:R-:W-:Y:S02]  /*02c0*/  DADD R24, R20, R24 ;  /* 0x0000000014187229 */ /* 0x020fe40000000018 */
[----:B------:R-:W5:Y:S06]  /*02d0*/  LDG.E.64 R20, desc[UR4][R12.64] ;  /* 0x000000040c147981 */ /* 0x000f6c000c1e1b00 */
[----:B------:R-:W-:-:S02]  /*02e0*/  DADD R22, R24, R22 ;  /* 0x0000000018167229 */ /* 0x000fc40000000016 */
[----:B------:R-:W5:Y:S06]  /*02f0*/  LDG.E.64 R24, desc[UR4][R12.64+0x8] ;  /* 0x000008040c187981 */ /* 0x000f6c000c1e1b00 */
[----:B--2---:R-:W-:Y:S02]  /*0300*/  DADD R14, R22, R14 ;  /* 0x00000000160e7229 */ /* 0x004fe4000000000e */
[----:B------:R-:W2:Y:S06]  /*0310*/  LDG.E.64 R22, desc[UR4][R12.64+0x10] ;  /* 0x000010040c167981 */ /* 0x000eac000c1e1b00 */
[----:B---3--:R-:W-:-:S02]  /*0320*/  DADD R16, R14, R16 ;  /* 0x000000000e107229 */ /* 0x008fc40000000010 */
[----:B------:R-:W3:Y:S06]  /*0330*/  LDG.E.64 R14, desc[UR4][R12.64+0x18] ;  /* 0x000018040c0e7981 */ /* 0x000eec000c1e1b00 */
[----:B----4-:R-:W-:Y:S02]  /*0340*/  DADD R18, R16, R18 ;  /* 0x0000000010127229 */ /* 0x010fe40000000012 */
[----:B------:R-:W4:Y:S06]  /*0350*/  LDG.E.64 R16, desc[UR4][R12.64+0x20] ;  /* 0x000020040c107981 */ /* 0x000f2c000c1e1b00 */
[----:B-----5:R-:W-:-:S02]  /*0360*/  DADD R20, R18, R20 ;  /* 0x0000000012147229 */ /* 0x020fc40000000014 */
[----:B------:R-:W5:Y:S06]  /*0370*/  LDG.E.64 R18, desc[UR4][R12.64+0x28] ;  /* 0x000028040c127981 */ /* 0x000f6c000c1e1b00 */
[----:B------:R-:W-:Y:S02]  /*0380*/  DADD R24, R20, R24 ;  /* 0x0000000014187229 */ /* 0x000fe40000000018 */
[----:B------:R-:W5:Y:S06]  /*0390*/  LDG.E.64 R20, desc[UR4][R12.64+0x30] ;  /* 0x000030040c147981 */ /* 0x000f6c000c1e1b00 */
[----:B--2---:R-:W-:-:S02]  /*03a0*/  DADD R22, R24, R22 ;  /* 0x0000000018167229 */ /* 0x004fc40000000016 */
[----:B------:R0:W2:Y:S01]  /*03b0*/  LDG.E.64 R24, desc[UR4][R12.64+0x38] ;  /* 0x000038040c187981 */ /* 0x0000a2000c1e1b00 */
[----:B------:R-:W-:-:S04]  /*03c0*/  IADD3 R26, P1, PT, R26, -0x10, RZ ;  /* 0xfffffff01a1a7810 */ /* 0x000fc80007f3e0ff */
[----:B------:R-:W-:Y:S01]  /*03d0*/  IADD3.X R5, PT, PT, R5, -0x1, RZ, P1, !PT ;  /* 0xffffffff05057810 */ /* 0x000fe20000ffe4ff */
[----:B---3--:R-:W-:Y:S01]  /*03e0*/  DADD R14, R22, R14 ;  /* 0x00000000160e7229 */ /* 0x008fe2000000000e */
[----:B------:R-:W-:-:S04]  /*03f0*/  ISETP.NE.U32.AND P1, PT, R26, RZ, PT ;  /* 0x000000ff1a00720c */ /* 0x000fc80003f25070 */
[----:B------:R-:W-:-:S03]  /*0400*/  ISETP.NE.AND.EX P1, PT, R5, RZ, PT, P1 ;  /* 0x000000ff0500720c */ /* 0x000fc60003f25310 */
[----:B----4-:R-:W-:Y:S01]  /*0410*/  DADD R14, R14, R16 ;  /* 0x000000000e0e7229 */ /* 0x010fe20000000010 */
[----:B------:R-:W-:-:S05]  /*0420*/  IADD3 R16, P2, PT, R12, 0x80, RZ ;  /* 0x000000800c107810 */ /* 0x000fca0007f5e0ff */
[----:B0-----:R-:W-:Y:S02]  /*0430*/  IMAD.X R13, RZ, RZ, R13, P2 ;  /* 0x000000ffff0d7224 */ /* 0x001fe400010e060d */
[----:B-----5:R-:W-:-:S08]  /*0440*/  DADD R14, R14, R18 ;  /* 0x000000000e0e7229 */ /* 0x020fd00000000012 */
[----:B------:R-:W-:-:S08]  /*0450*/  DADD R14, R14, R20 ;  /* 0x000000000e0e7229 */ /* 0x000fd00000000014 */
[----:B--2---:R-:W-:Y:S01]  /*0460*/  DADD R14, R14, R24 ;  /* 0x000000000e0e7229 */ /* 0x004fe20000000018 */
[----:B------:R-:W-:Y:S10]  /*0470*/  @P1 BRA `(.L_x_8) ;  /* 0xfffffffc00601947 */ /* 0x000ff4000383ffff */
.L_x_7:
[----:B------:R-:W-:Y:S05]  /*0480*/  @!P0 BRA `(.L_x_6) ;  /* 0x0000000400188947 */ /* 0x000fea0003800000 */
[----:B------:R-:W-:Y:S02]  /*0490*/  ISETP.GE.U32.AND P1, PT, R0, 0x8, PT ;  /* 0x000000080000780c */ /* 0x000fe40003f26070 */
[----:B------:R-:W-:Y:S02]  /*04a0*/  LOP3.LUT R5, R10, 0x7, RZ, 0xc0, !PT ;  /* 0x000000070a057812 */ /* 0x000fe400078ec0ff */
[----:B------:R-:W-:Y:S02]  /*04b0*/  ISETP.GE.U32.AND.EX P1, PT, RZ, RZ, PT, P1 ;  /* 0x000000ffff00720c */ /* 0x000fe40003f26110 */
[----:B------:R-:W-:-:S04]  /*04c0*/  ISETP.NE.U32.AND P0, PT, R5, RZ, PT ;  /* 0x000000ff0500720c */ /* 0x000fc80003f05070 */
[----:B------:R-:W-:-:S07]  /*04d0*/  ISETP.NE.AND.EX P0, PT, RZ, RZ, PT, P0 ;  /* 0x000000ffff00720c */ /* 0x000fce0003f05300 */
[----:B------:R-:W-:Y:S06]  /*04e0*/  @!P1 BRA `(.L_x_9) ;  /* 0x00000000005c9947 */ /* 0x000fec0003800000 */
[----:B------:R-:W0:Y:S01]  /*04f0*/  LDCU.64 UR6, c[0x0][0x380] ;  /* 0x00007000ff0677ac */ /* 0x000e220008000a00 */
[----:B------:R-:W-:-:S05]  /*0500*/  IADD3 R0, P1, PT, R2, R6, RZ ;  /* 0x0000000602007210 */ /* 0x000fca0007f3e0ff */
[----:B------:R-:W-:Y:S01]  /*0510*/  IMAD.X R13, R3, 0x1, R4, P1 ;  /* 0x00000001030d7824 */ /* 0x000fe200008e0604 */
[----:B0-----:R-:W-:-:S04]  /*0520*/  LEA R24, P1, R0, UR6, 0x3 ;  /* 0x0000000600187c11 */ /* 0x001fc8000f8218ff */
[----:B------:R-:W-:-:S05]  /*0530*/  LEA.HI.X R25, R0, UR7, R13, 0x3, P1 ;  /* 0x0000000700197c11 */ /* 0x000fca00088f1c0d */
[----:B------:R-:W2:Y:S04]  /*0540*/  LDG.E.64 R26, desc[UR4][R24.64] ;  /* 0x00000004181a7981 */ /* 0x000ea8000c1e1b00 */
[----:B------:R-:W3:Y:S04]  /*0550*/  LDG.E.64 R12, desc[UR4][R24.64+0x8] ;  /* 0x00000804180c7981 */ /* 0x000ee8000c1e1b00 */
[----:B------:R-:W4:Y:S04]  /*0560*/  LDG.E.64 R22, desc[UR4][R24.64+0x10] ;  /* 0x0000100418167981 */ /* 0x000f28000c1e1b00 */
[----:B------:R-:W5:Y:S04]  /*0570*/  LDG.E.64 R20, desc[UR4][R24.64+0x18] ;  /* 0x0000180418147981 */ /* 0x000f68000c1e1b00 */
[----:B------:R-:W5:Y:S04]  /*0580*/  LDG.E.64 R18, desc[UR4][R24.64+0x20] ;  /* 0x0000200418127981 */ /* 0x000f68000c1e1b00 */
[----:B------:R-:W5:Y:S04]  /*0590*/  LDG.E.64 R16, desc[UR4][R24.64+0x28] ;  /* 0x0000280418107981 */ /* 0x000f68000c1e1b00 */
[----:B------:R-:W5:Y:S01]  /*05a0*/  LDG.E.64 R28, desc[UR4][R24.64+0x38] ;  /* 0x00003804181c7981 */ /* 0x000f62000c1e1b00 */
[----:B--2---:R-:W-:-:S03]  /*05b0*/  DADD R14, R14, R26 ;  /* 0x000000000e0e7229 */ /* 0x004fc6000000001a */
[----:B------:R-:W2:Y:S05]  /*05c0*/  LDG.E.64 R26, desc[UR4][R24.64+0x30] ;  /* 0x00003004181a7981 */ /* 0x000eaa000c1e1b00 */
[----:B---3--:R-:W-:-:S08]  /*05d0*/  DADD R12, R14, R12 ;  /* 0x000000000e0c7229 */ /* 0x008fd0000000000c */
[----:B----4-:R-:W-:-:S08]  /*05e0*/  DADD R12, R12, R22 ;  /* 0x000000000c0c7229 */ /* 0x010fd00000000016 */
[----:B-----5:R-:W-:-:S08]  /*05f0*/  DADD R12, R12, R20 ;  /* 0x000000000c0c7229 */ /* 0x020fd00000000014 */
[----:B------:R-:W-:-:S08]  /*0600*/  DADD R12, R12, R18 ;  /* 0x000000000c0c7229 */ /* 0x000fd00000000012 */
[----:B------:R-:W-:Y:S01]  /*0610*/  DADD R12, R12, R16 ;  /* 0x000000000c0c7229 */ /* 0x000fe20000000010 */
[----:B------:R-:W-:-:S05]  /*0620*/  IADD3 R2, P1, PT, R2, 0x8, RZ ;  /* 0x0000000802027810 */ /* 0x000fca0007f3e0ff */
[----:B------:R-:W-:Y:S02]  /*0630*/  IMAD.X R3, RZ, RZ, R3, P1 ;  /* 0x000000ffff037224 */ /* 0x000fe400008e0603 */
[----:B--2---:R-:W-:-:S08]  /*0640*/  DADD R12, R12, R26 ;  /* 0x000000000c0c7229 */ /* 0x004fd0000000001a */
[----:B------:R-:W-:-:S11]  /*0650*/  DADD R14, R12, R28 ;  /* 0x000000000c0e7229 */ /* 0x000fd6000000001c */
.L_x_9:
[----:B------:R-:W-:Y:S05]  /*0660*/  @!P0 BRA `(.L_x_6) ;  /* 0x0000000000a08947 */ /* 0x000fea0003800000 */
[----:B------:R-:W-:-:S04]  /*0670*/  ISETP.GE.U32.AND P0, PT, R5, 0x4, PT ;  /* 0x000000040500780c */ /* 0x000fc80003f06070 */
[----:B------:R-:W-:-:S13]  /*0680*/  ISETP.GE.U32.AND.EX P0, PT, RZ, RZ, PT, P0 ;  /* 0x000000ffff00720c */ /* 0x000fda0003f06100 */
[----:B------:R-:W0:Y:S01]  /*0690*/  @P0 LDC.64 R18, c[0x0][0x380] ;  /* 0x0000e000ff120b82 */ /* 0x000e220000000a00 */
[----:B------:R-:W-:-:S05]  /*06a0*/  @P0 IADD3 R0, P1, PT, R2, R6, RZ ;  /* 0x0000000602000210 */ /* 0x000fca0007f3e0ff */
[----:B------:R-:W-:Y:S01]  /*06b0*/  @P0 IMAD.X R5, R3, 0x1, R4, P1 ;  /* 0x0000000103050824 */ /* 0x000fe200008e0604 */
[----:B0-----:R-:W-:-:S04]  /*06c0*/  @P0 LEA R18, P1, R0, R18, 0x3 ;  /* 0x0000001200120211 */ /* 0x001fc800078218ff */
[----:B------:R-:W-:-:S05]  /*06d0*/  @P0 LEA.HI.X R19, R0, R19, R5, 0x3, P1 ;  /* 0x0000001300130211 */ /* 0x000fca00008f1c05 */
[----:B------:R-:W2:Y:S04]  /*06e0*/  @P0 LDG.E.64 R20, desc[UR4][R18.64] ;  /* 0x0000000412140981 */ /* 0x000ea8000c1e1b00 */
[----:B------:R-:W3:Y:S04]  /*06f0*/  @P0 LDG.E.64 R22, desc[UR4][R18.64+0x8] ;  /* 0x0000080412160981 */ /* 0x000ee8000c1e1b00 */
[----:B------:R-:W4:Y:S04]  /*0700*/  @P0 LDG.E.64 R12, desc[UR4][R18.64+0x10] ;  /* 0x00001004120c0981 */ /* 0x000f28000c1e1b00 */
[----:B------:R-:W5:Y:S01]  /*0710*/  @P0 LDG.E.64 R16, desc[UR4][R18.64+0x18] ;  /* 0x0000180412100981 */ /* 0x000f62000c1e1b00 */
[----:B------:R-:W-:-:S02]  /*0720*/  LOP3.LUT R0, R10, 0x3, RZ, 0xc0, !PT ;  /* 0x000000030a007812 */ /* 0x000fc400078ec0ff */
[----:B------:R-:W-:Y:S02]  /*0730*/  @P0 IADD3 R2, P2, PT, R2, 0x4, RZ ;  /* 0x0000000402020810 */ /* 0x000fe40007f5e0ff */
[----:B------:R-:W-:-:S03]  /*0740*/  ISETP.NE.U32.AND P1, PT, R0, RZ, PT ;  /* 0x000000ff0000720c */ /* 0x000fc60003f25070 */
[----:B------:R-:W-:Y:S01]  /*0750*/  @P0 IMAD.X R3, RZ, RZ, R3, P2 ;  /* 0x000000ffff030224 */ /* 0x000fe200010e0603 */
[----:B--2---:R-:W-:-:S08]  /*0760*/  @P0 DADD R20, R14, R20 ;  /* 0x000000000e140229 */ /* 0x004fd00000000014 */
[----:B---3--:R-:W-:-:S08]  /*0770*/  @P0 DADD R20, R20, R22 ;  /* 0x0000000014140229 */ /* 0x008fd00000000016 */
[----:B----4-:R-:W-:Y:S01]  /*0780*/  @P0 DADD R12, R20, R12 ;  /* 0x00000000140c0229 */ /* 0x010fe2000000000c */
[----:B------:R-:W-:-:S05]  /*0790*/  IMAD.MOV.U32 R20, RZ, RZ, RZ ;  /* 0x000000ffff147224 */ /* 0x000fca00078e00ff */
[----:B------:R-:W-:Y:S02]  /*07a0*/  ISETP.NE.AND.EX P1, PT, R20, RZ, PT, P1 ;  /* 0x000000ff1400720c */ /* 0x000fe40003f25310 */
[----:B-----5:R-:W-:-:S11]  /*07b0*/  @P0 DADD R14, R12, R16 ;  /* 0x000000000c0e0229 */ /* 0x020fd60000000010 */
[----:B------:R-:W-:Y:S05]  /*07c0*/  @!P1 BRA `(.L_x_6) ;  /* 0x0000000000489947 */ /* 0x000fea0003800000 */
[----:B------:R-:W0:Y:S01]  /*07d0*/  LDCU.64 UR6, c[0x0][0x380] ;  /* 0x00007000ff0677ac */ /* 0x000e220008000a00 */
[C---:B------:R-:W-:Y:S01]  /*07e0*/  IMAD.SHL.U32 R5, R2.reuse, 0x8, RZ ;  /* 0x0000000802057824 */ /* 0x040fe200078e00ff */
[----:B------:R-:W-:-:S04]  /*07f0*/  SHF.L.U64.HI R3, R2, 0x3, R3 ;  /* 0x0000000302037819 */ /* 0x000fc80000010203 */
[----:B------:R-:W-:-:S04]  /*0800*/  LEA R5, P0, R6, R5, 0x3 ;  /* 0x0000000506057211 */ /* 0x000fc800078018ff */
[----:B------:R-:W-:Y:S02]  /*0810*/  LEA.HI.X R4, R6, R3, R4, 0x3, P0 ;  /* 0x0000000306047211 */ /* 0x000fe400000f1c04 */
[----:B0-----:R-:W-:-:S04]  /*0820*/  IADD3 R5, P1, PT, R5, UR6, RZ ;  /* 0x0000000605057c10 */ /* 0x001fc8000ff3e0ff */
[----:B------:R-:W-:-:S09]  /*0830*/  IADD3.X R4, PT, PT, R4, UR7, RZ, P1, !PT ;  /* 0x0000000704047c10 */ /* 0x000fd20008ffe4ff */
.L_x_10:
[----:B------:R-:W-:Y:S02]  /*0840*/  IMAD.MOV.U32 R2, RZ, RZ, R5 ;  /* 0x000000ffff027224 */ /* 0x000fe400078e0005 */
[----:B------:R-:W-:-:S06]  /*0850*/  IMAD.MOV.U32 R3, RZ, RZ, R4 ;  /* 0x000000ffff037224 */ /* 0x000fcc00078e0004 */
[----:B------:R-:W2:Y:S01]  /*0860*/  LDG.E.64 R2, desc[UR4][R2.64] ;  /* 0x0000000402027981 */ /* 0x000ea2000c1e1b00 */
[----:B------:R-:W-:Y:S02]  /*0870*/  IADD3 R0, P0, PT, R0, -0x1, RZ ;  /* 0xffffffff00007810 */ /* 0x000fe40007f1e0ff */
[----:B------:R-:W-:Y:S02]  /*0880*/  IADD3 R5, P1, PT, R5, 0x8, RZ ;  /* 0x0000000805057810 */ /* 0x000fe40007f3e0ff */
[----:B------:R-:W-:Y:S02]  /*0890*/  IADD3.X R20, PT, PT, R20, -0x1, RZ, P0, !PT ;  /* 0xffffffff14147810 */ /* 0x000fe400007fe4ff */
[----:B------:R-:W-:Y:S01]  /*08a0*/  ISETP.NE.U32.AND P0, PT, R0, RZ, PT ;  /* 0x000000ff0000720c */ /* 0x000fe20003f05070 */
[----:B------:R-:W-:-:S03]  /*08b0*/  IMAD.X R4, RZ, RZ, R4, P1 ;  /* 0x000000ffff047224 */ /* 0x000fc600008e0604 */
[----:B------:R-:W-:Y:S01]  /*08c0*/  ISETP.NE.AND.EX P0, PT, R20, RZ, PT, P0 ;  /* 0x000000ff1400720c */ /* 0x000fe20003f05300 */
[----:B--2---:R-:W-:-:S12]  /*08d0*/  DADD R14, R2, R14 ;  /* 0x00000000020e7229 */ /* 0x004fd8000000000e */
[----:B------:R-:W-:Y:S05]  /*08e0*/  @P0 BRA `(.L_x_10) ;  /* 0xfffffffc00d40947 */ /* 0x000fea000383ffff */
.L_x_6:
[----:B------:R-:W0:Y:S01]  /*08f0*/  LDCU.64 UR6, c[0x0][0x380] ;  /* 0x00007000ff0677ac */ /* 0x000e220008000a00 */
[----:B------:R-:W-:Y:S02]  /*0900*/  IMAD.MOV.U32 R9, RZ, RZ, RZ ;  /* 0x000000ffff097224 */ /* 0x000fe400078e00ff */
[----:B------:R-:W-:-:S04]  /*0910*/  IMAD.WIDE.U32 R2, R8, R10, R8 ;  /* 0x0000000a08027225 */ /* 0x000fc800078e0008 */
[----:B------:R-:W-:Y:S01]  /*0920*/  IMAD R0, R8, R11, R3 ;  /* 0x0000000b08007224 */ /* 0x000fe200078e0203 */
[----:B------:R-:W-:-:S05]  /*0930*/  IADD3 R3, P0, PT, R2, R10, RZ ;  /* 0x0000000a02037210 */ /* 0x000fca0007f1e0ff */
[----:B------:R-:W-:Y:S01]  /*0940*/  IMAD.X R0, R0, 0x1, R11, P0 ;  /* 0x0000000100007824 */ /* 0x000fe200000e060b */
[----:B0-----:R-:W-:-:S04]  /*0950*/  LEA R2, P0, R3, UR6, 0x3 ;  /* 0x0000000603027c11 */ /* 0x001fc8000f8018ff */
[----:B------:R-:W-:-:S05]  /*0960*/  LEA.HI.X R3, R3, UR7, R0, 0x3, P0 ;  /* 0x0000000703037c11 */ /* 0x000fca00080f1c00 */
[----:B------:R-:W-:Y:S01]  /*0970*/  STG.E.64 desc[UR4][R2.64], R14 ;  /* 0x0000000e02007986 */ /* 0x000fe2000c101b04 */
[----:B------:R-:W-:Y:S05]  /*0980*/  EXIT ;  /* 0x000000000000794d */ /* 0x000fea0003800000 */
.L_x_11:
        /* <DEDUP_REMOVED lines=15> */
.L_x_21:


//--------------------- .text._Z16first_abraham_opPdll --------------------------
	.section	.text._Z16first_abraham_opPdll,"ax",@progbits
	.align	128
        .global         _Z16first_abraham_opPdll
        .type           _Z16first_abraham_opPdll,@function
        .size           _Z16first_abraham_opPdll,(.L_x_22 - _Z16first_abraham_opPdll)
        .other          _Z16first_abraham_opPdll,@"STO_CUDA_ENTRY STV_DEFAULT"
_Z16first_abraham_opPdll:
.text._Z16first_abraham_opPdll:
[----:B------:R-:W-:Y:S01]  /*0000*/  LDC R1, c[0x0][0x37c] ;  /* 0x0000df00ff017b82 */ /* 0x000fe20000000800 */
[----:B------:R-:W0:Y:S01]  /*0010*/  LDCU.64 UR12, c[0x0][0x390] ;  /* 0x00007200ff0c77ac */ /* 0x000e220008000a00 */
[----:B------:R-:W1:Y:S06]  /*0020*/  S2R R9, SR_TID.X ;  /* 0x0000000000097919 */ /* 0x000e6c0000002100 */
[----:B------:R-:W1:Y:S01]  /*0030*/  S2UR UR4, SR_CTAID.X ;  /* 0x00000000000479c3 */ /* 0x000e620000002500 */
[----:B------:R-:W-:Y:S01]  /*0040*/  CS2R R24, SRZ ;  /* 0x0000000000187805 */ /* 0x000fe2000001ff00 */
[----:B------:R-:W2:Y:S06]  /*0050*/  LDCU.64 UR8, c[0x0][0x358] ;  /* 0x00006b00ff0877ac */ /* 0x000eac0008000a00 */
[----:B------:R-:W1:Y:S01]  /*0060*/  LDC R8, c[0x0][0x360] ;  /* 0x0000d800ff087b82 */ /* 0x000e620000000800 */
[----:B0-----:R-:W-:-:S04]  /*0070*/  UISETP.GE.U32.AND UP0, UPT, UR12, 0x1, UPT ;  /* 0x000000010c00788c */ /* 0x001fc8000bf06070 */
[----:B------:R-:W-:Y:S01]  /*0080*/  UISETP.GE.AND.EX UP0, UPT, UR13, URZ, UPT, UP0 ;  /* 0x000000ff0d00728c */ /* 0x000fe2000bf06300 */
[----:B-1----:R-:W-:-:S08]  /*0090*/  IMAD R8, R8, UR4, R9 ;  /* 0x0000000408087c24 */ /* 0x002fd0000f8e0209 */
[----:B--2---:R-:W-:Y:S05]  /*00a0*/  BRA.U !UP0, `(.L_x_12) ;  /* 0x0000000d08187547 */ /* 0x004fea000b800000 */
[----:B------:R-:W0:Y:S01]  /*00b0*/  LDC.64 R6, c[0x0][0x388] ;  /* 0x0000e200ff067b82 */ /* 0x000e220000000a00 */
[----:B------:R-:W-:Y:S01]  /*00c0*/  UISETP.GE.U32.AND UP1, UPT, UR12, 0x10, UPT ;  /* 0x000000100c00788c */ /* 0x000fe2000bf26070 */
[----:B------:R-:W-:Y:S01]  /*00d0*/  CS2R R24, SRZ ;  /* 0x0000000000187805 */ /* 0x000fe2000001ff00 */
[----:B------:R-:W-:Y:S02]  /*00e0*/  ULOP3.LUT UR10, UR12, 0xf, URZ, 0xc0, !UPT ;  /* 0x0000000f0c0a7892 */ /* 0x000fe4000f8ec0ff */
[----:B------:R-:W-:Y:S02]  /*00f0*/  UISETP.GE.U32.AND.EX UP1, UPT, UR13, URZ, UPT, UP1 ;  /* 0x000000ff0d00728c */ /* 0x000fe4000bf26110 */
[----:B------:R-:W-:Y:S01]  /*0100*/  UISETP.NE.U32.AND UP0, UPT, UR10, URZ, UPT ;  /* 0x000000ff0a00728c */ /* 0x000fe2000bf05070 */
[----:B------:R-:W-:Y:S01]  /*0110*/  UMOV UR5, URZ ;  /* 0x000000ff00057c82 */ /* 0x000fe20008000000 */
[----:B------:R-:W-:Y:S02]  /*0120*/  UMOV UR6, URZ ;  /* 0x000000ff00067c82 */ /* 0x000fe40008000000 */
[----:B------:R-:W-:-:S03]  /*0130*/  UISETP.NE.AND.EX UP0, UPT, URZ, URZ, UPT, UP0 ;  /* 0x000000ffff00728c */ /* 0x000fc6000bf05300 */
[----:B------:R-:W-:Y:S08]  /*0140*/  BRA.U !UP1, `(.L_x_13) ;  /* 0x0000000509487547 */ /* 0x000ff0000b800000 */
[----:B------:R-:W1:Y:S01]  /*0150*/  LDCU.64 UR6, c[0x0][0x380] ;  /* 0x00007000ff0677ac */ /* 0x000e620008000a00 */
[C---:B0-----:R-:W-:Y:S01]  /*0160*/  IMAD.WIDE.U32 R4, R6.reuse, 0x8, RZ ;  /* 0x0000000806047825 */ /* 0x041fe200078e00ff */
[----:B------:R-:W-:Y:S02]  /*0170*/  SHF.L.U64.HI R2, R6, 0x7, R7 ;  /* 0x0000000706027819 */ /* 0x000fe40000010207 */
[----:B------:R-:W-:Y:S01]  /*0180*/  CS2R R24, SRZ ;  /* 0x0000000000187805 */ /* 0x000fe2000001ff00 */
[----:B------:R-:W-:Y:S01]  /*0190*/  ULOP3.LUT UR5, UR12, 0xfffffff0, URZ, 0xc0, !UPT ;  /* 0xfffffff00c057892 */ /* 0x000fe2000f8ec0ff */
[----:B------:R-:W-:-:S04]  /*01a0*/  IMAD.SHL.U32 R11, R7, 0x8, RZ ;  /* 0x00000008070b7824 */ /* 0x000fc800078e00ff */
[----:B------:R-:W-:Y:S02]  /*01b0*/  IMAD.IADD R0, R5, 0x1, R11 ;  /* 0x0000000105007824 */ /* 0x000fe400078e020b */
[----:B------:R-:W-:Y:S01]  /*01c0*/  UMOV UR4, UR5 ;  /* 0x0000000500047c82 */ /* 0x000fe20008000000 */
[----:B-1----:R-:W-:Y:S01]  /*01d0*/  LEA R28, P0, R8, UR6, 0x3 ;  /* 0x00000006081c7c11 */ /* 0x002fe2000f8018ff */
[----:B------:R-:W-:-:S03]  /*01e0*/  ULOP3.LUT UR6, UR13, 0x7fffffff, URZ, 0xc0, !UPT ;  /* 0x7fffffff0d067892 */ /* 0x000fc6000f8ec0ff */
[----:B------:R-:W-:-:S04]  /*01f0*/  LEA.HI.X R3, R8, UR7, RZ, 0x3, P0 ;  /* 0x0000000708037c11 */ /* 0x000fc800080f1cff */
[----:B------:R-:W-:-:S05]  /*0200*/  UMOV UR7, UR6 ;  /* 0x0000000600077c82 */ /* 0x000fca0008000000 */
.L_x_14:
[----:B------:R-:W-:Y:S01]  /*0210*/  IMAD.MOV.U32 R29, RZ, RZ, R3 ;  /* 0x000000ffff1d7224 */ /* 0x000fe200078e0003 */
[----:B------:R-:W-:-:S04]  /*0220*/  IADD3 R26, P0, PT, R28, R4, RZ ;  /* 0x000000041c1a7210 */ /* 0x000fc80007f1e0ff */
[----:B------:R-:W2:Y:S01]  /*0230*/  LDG.E.64 R14, desc[UR8][R28.64] ;  /* 0x000000081c0e7981 */ /* 0x000ea2000c1e1b00 */
[----:B------:R-:W-:Y:S01]  /*0240*/  IMAD.X R27, R3, 0x1, R0, P0 ;  /* 0x00000001031b7824 */ /* 0x000fe200000e0600 */
[----:B------:R-:W-:-:S04]  /*0250*/  IADD3 R16, P0, PT, R26, R4, RZ ;  /* 0x000000041a107210 */ /* 0x000fc80007f1e0ff */
[----:B------:R0:W3:Y:S01]  /*0260*/  LDG.E.64 R12, desc[UR8][R26.64] ;  /* 0x000000081a0c7981 */ /* 0x0000e2000c1e1b00 */
[----:B------:R-:W-:Y:S01]  /*0270*/  IMAD.X R17, R27, 0x1, R0, P0 ;  /* 0x000000011b117824 */ /* 0x000fe200000e0600 */
[----:B------:R-:W-:-:S04]  /*0280*/  IADD3 R20, P0, PT, R16, R4, RZ ;  /* 0x0000000410147210 */ /* 0x000fc80007f1e0ff */
[----:B------:R-:W4:Y:S01]  /*0290*/  LDG.E.64 R10, desc[UR8][R16.64] ;  /* 0x00000008100a7981 */ /* 0x000f22000c1e1b00 */
[----:B------:R-:W-:Y:S02]  /*02a0*/  IADD3.X R21, PT, PT, R17, R0, RZ, P0, !PT ;  /* 0x0000000011157210 */ /* 0x000fe400007fe4ff */
[----:B------:R-:W-:-:S03]  /*02b0*/  IADD3 R22, P0, PT, R20, R4, RZ ;  /* 0x0000000414167210 */ /* 0x000fc60007f1e0ff */
[----:B------:R-:W5:Y:S02]  /*02c0*/  LDG.E.64 R16, desc[UR8][R20.64] ;  /* 0x0000000814107981 */ /* 0x000f64000c1e1b00 */
[----:B------:R-:W-:Y:S01]  /*02d0*/  IMAD.X R23, R21, 0x1, R0, P0 ;  /* 0x0000000115177824 */ /* 0x000fe200000e0600 */
[----:B------:R-:W-:-:S05]  /*02e0*/  IADD3 R18, P0, PT, R22, R4, RZ ;  /* 0x0000000416127210 */ /* 0x000fca0007f1e0ff */
[----:B------:R-:W-:Y:S01]  /*02f0*/  IMAD.X R19, R23, 0x1, R0, P0 ;  /* 0x0000000117137824 */ /* 0x000fe200000e0600 */
[----:B------:R-:W5:Y:S01]  /*0300*/  LDG.E.64 R20, desc[UR8][R22.64] ;  /* 0x0000000816147981 */ /* 0x000f62000c1e1b00 */
[----:B0-----:R-:W-:-:S05]  /*0310*/  IADD3 R26, P0, PT, R18, R4, RZ ;  /* 0x00000004121a7210 */ /* 0x001fca0007f1e0ff */
[----:B------:R-:W-:Y:S01]  /*0320*/  IMAD.X R27, R19, 0x1, R0, P0 ;  /* 0x00000001131b7824 */ /* 0x000fe200000e0600 */
[----:B------:R-:W5:Y:S04]  /*0330*/  LDG.E.64 R22, desc[UR8][R18.64] ;  /* 0x0000000812167981 */ /* 0x000f68000c1e1b00 */
[----:B------:R-:W5:Y:S01]  /*0340*/  LDG.E.64 R18, desc[UR8][R26.64] ;  /* 0x000000081a127981 */ /* 0x000f62000c1e1b00 */
[----:B--2---:R-:W-:Y:S01]  /*0350*/  DADD R14, R14, R24 ;  /* 0x000000000e0e7229 */ /* 0x004fe20000000018 */
[----:B------:R-:W-:-:S05]  /*0360*/  IADD3 R24, P0, PT, R26, R4, RZ ;  /* 0x000000041a187210 */ /* 0x000fca0007f1e0ff */
[----:B------:R-:W-:Y:S02]  /*0370*/  IMAD.X R25, R27, 0x1, R0, P0 ;  /* 0x000000011b197824 */ /* 0x000fe400000e0600 */
[----:B---3--:R-:W-:Y:S01]  /*0380*/  DADD R12, R14, R12 ;  /* 0x000000000e0c7229 */ /* 0x008fe2000000000c */
[----:B------:R-:W-:Y:S02]  /*0390*/  IADD3 R14, P0, PT, R24, R4, RZ ;  /* 0x00000004180e7210 */ /* 0x000fe40007f1e0ff */
[----:B------:R-:W2:Y:S02]  /*03a0*/  LDG.E.64 R26, desc[UR8][R24.64] ;  /* 0x00000008181a7981 */ /* 0x000ea4000c1e1b00 */
[----:B------:R-:W-:-:S05]  /*03b0*/  IADD3.X R15, PT, PT, R25, R0, RZ, P0, !PT ;  /* 0x00000000190f7210 */ /* 0x000fca00007fe4ff */
[----:B------:R0:W3:Y:S01]  /*03c0*/  LDG.E.64 R24, desc[UR8][R14.64] ;  /* 0x000000080e187981 */ /* 0x0000e2000c1e1b00 */
[----:B----4-:R-:W-:Y:S01]  /*03d0*/  DADD R10, R12, R10 ;  /* 0x000000000c0a7229 */ /* 0x010fe2000000000a */
[----:B------:R-:W-:-:S05]  /*03e0*/  IADD3 R12, P0, PT, R14, R4, RZ ;  /* 0x000000040e0c7210 */ /* 0x000fca0007f1e0ff */
[--C-:B------:R-:W-:Y:S02]  /*03f0*/  IMAD.X R13, R15, 0x1, R0.reuse, P0 ;  /* 0x000000010f0d7824 */ /* 0x100fe400000e0600 */
[----:B-----5:R-:W-:Y:S01]  /*0400*/  DADD R16, R10, R16 ;  /* 0x000000000a107229 */ /* 0x020fe20000000010 */
[-C--:B0-----:R-:W-:Y:S02]  /*0410*/  IADD3 R14, P0, PT, R12, R4.reuse, RZ ;  /* 0x000000040c0e7210 */ /* 0x081fe40007f1e0ff */
[----:B------:R-:W4:Y:S03]  /*0420*/  LDG.E.64 R10, desc[UR8][R12.64] ;  /* 0x000000080c0a7981 */ /* 0x000f26000c1e1b00 */
[----:B------:R-:W-:Y:S02]  /*0430*/  IMAD.X R15, R13, 0x1, R0, P0 ;  /* 0x000000010d0f7824 */ /* 0x000fe400000e0600 */
[----:B------:R-:W-:Y:S01]  /*0440*/  DADD R20, R16, R20 ;  /* 0x0000000010147229 */ /* 0x000fe20000000014 */
[----:B------:R-:W-:-:S02]  /*0450*/  IADD3 R16, P0, PT, R14, R4, RZ ;  /* 0x000000040e107210 */ /* 0x000fc40007f1e0ff */
[----:B------:R-:W5:Y:S03]  /*0460*/  LDG.E.64 R12, desc[UR8][R14.64] ;  /* 0x000000080e0c7981 */ /* 0x000f66000c1e1b00 */
[--C-:B------:R-:W-:Y:S02]  /*0470*/  IMAD.X R17, R15, 0x1, R0.reuse, P0 ;  /* 0x000000010f117824 */ /* 0x100fe400000e0600 */
[----:B------:R-:W-:Y:S01]  /*0480*/  DADD R22, R20, R22 ;  /* 0x0000000014167229 */ /* 0x000fe20000000016 */
[----:B------:R-:W-:Y:S02]  /*0490*/  IADD3 R20, P0, PT, R16, R4, RZ ;  /* 0x0000000410147210 */ /* 0x000fe40007f1e0ff */
[----:B------:R-:W5:Y:S03]  /*04a0*/  LDG.E.64 R14, desc[UR8][R16.64] ;  /* 0x00000008100e7981 */ /* 0x000f66000c1e1b00 */
[----:B------:R-:W-:-:S02]  /*04b0*/  IMAD.X R21, R17, 0x1, R0, P0 ;  /* 0x0000000111157824 */ /* 0x000fc400000e0600 */
[----:B------:R-:W-:Y:S01]  /*04c0*/  DADD R18, R22, R18 ;  /* 0x0000000016127229 */ /* 0x000fe20000000012 */
[----:B------:R-:W-:Y:S02]  /*04d0*/  IADD3 R22, P0, PT, R20, R4, RZ ;  /* 0x0000000414167210 */ /* 0x000fe40007f1e0ff */
[----:B------:R-:W5:Y:S02]  /*04e0*/  LDG.E.64 R16, desc[UR8][R20.64] ;  /* 0x0000000814107981 */ /* 0x000f64000c1e1b00 */
[----:B------:R-:W-:-:S05]  /*04f0*/  IADD3.X R23, PT, PT, R21, R0, RZ, P0, !PT ;  /* 0x0000000015177210 */ /* 0x000fca00007fe4ff */
[----:B------:R3:W5:Y:S01]  /*0500*/  LDG.E.64 R20, desc[UR8][R22.64] ;  /* 0x0000000816147981 */ /* 0x000762000c1e1b00 */
[----:B--2---:R-:W-:Y:S01]  /*0510*/  DADD R26, R18, R26 ;  /* 0x00000000121a7229 */ /* 0x004fe2000000001a */
[----:B------:R-:W-:-:S05]  /*0520*/  IADD3 R18, P0, PT, R22, R4, RZ ;  /* 0x0000000416127210 */ /* 0x000fca0007f1e0ff */
[--C-:B------:R-:W-:Y:S02]  /*0530*/  IMAD.X R19, R23, 0x1, R0.reuse, P0 ;  /* 0x0000000117137824 */ /* 0x100fe400000e0600 */
[----:B---3--:R-:W-:Y:S01]  /*0540*/  DADD R22, R26, R24 ;  /* 0x000000001a167229 */ /* 0x008fe20000000018 */
[----:B------:R-:W-:Y:S02]  /*0550*/  IADD3 R24, P0, PT, R18, R4, RZ ;  /* 0x0000000412187210 */ /* 0x000fe40007f1e0ff */
[----:B------:R-:W2:Y:S03]  /*0560*/  LDG.E.64 R26, desc[UR8][R18.64] ;  /* 0x00000008121a7981 */ /* 0x000ea6000c1e1b00 */
[----:B------:R-:W-:-:S06]  /*0570*/  IMAD.X R25, R19, 0x1, R0, P0 ;  /* 0x0000000113197824 */ /* 0x000fcc00000e0600 */
[----:B------:R-:W3:Y:S01]  /*0580*/  LDG.E.64 R24, desc[UR8][R24.64] ;  /* 0x0000000818187981 */ /* 0x000ee2000c1e1b00 */
[----:B----4-:R-:W-:-:S08]  /*0590*/  DADD R10, R22, R10 ;  /* 0x00000000160a7229 */ /* 0x010fd0000000000a */
[----:B-----5:R-:W-:-:S08]  /*05a0*/  DADD R10, R10, R12 ;  /* 0x000000000a0a7229 */ /* 0x020fd0000000000c */
[----:B------:R-:W-:Y:S01]  /*05b0*/  DADD R10, R10, R14 ;  /* 0x000000000a0a7229 */ /* 0x000fe2000000000e */
[----:B------:R-:W-:-:S07]  /*05c0*/  UIADD3 UR4, UP1, UPT, UR4, -0x10, URZ ;  /* 0xfffffff004047890 */ /* 0x000fce000ff3e0ff */
[----:B------:R-:W-:Y:S01]  /*05d0*/  DADD R10, R10, R16 ;  /* 0x000000000a0a7229 */ /* 0x000fe20000000010 */
[----:B------:R-:W-:Y:S02]  /*05e0*/  UIADD3.X UR7, UPT, UPT, UR7, -0x1, URZ, UP1, !UPT ;  /* 0xffffffff07077890 */ /* 0x000fe40008ffe4ff */
[----:B------:R-:W-:-:S05]  /*05f0*/  UISETP.NE.U32.AND UP1, UPT, UR4, URZ, UPT ;  /* 0x000000ff0400728c */ /* 0x000fca000bf25070 */
[----:B------:R-:W-:Y:S01]  /*0600*/  DADD R10, R10, R20 ;  /* 0x000000000a0a7229 */ /* 0x000fe20000000014 */
[----:B------:R-:W-:Y:S01]  /*0610*/  UISETP.NE.AND.EX UP1, UPT, UR7, URZ, UPT, UP1 ;  /* 0x000000ff0700728c */ /* 0x000fe2000bf25310 */
[----:B------:R-:W-:-:S05]  /*0620*/  LEA R28, P0, R6, R28, 0x7 ;  /* 0x0000001c061c7211 */ /* 0x000fca00078038ff */
[----:B------:R-:W-:Y:S01]  /*0630*/  IMAD.X R3, R3, 0x1, R2, P0 ;  /* 0x0000000103037824 */ /* 0x000fe200000e0602 */
[----:B--2---:R-:W-:-:S08]  /*0640*/  DADD R10, R10, R26 ;  /* 0x000000000a0a7229 */ /* 0x004fd0000000001a */
[----:B---3--:R-:W-:Y:S01]  /*0650*/  DADD R24, R10, R24 ;  /* 0x000000000a187229 */ /* 0x008fe20000000018 */
[----:B------:R-:W-:Y:S10]  /*0660*/  BRA.U UP1, `(.L_x_14) ;  /* 0xfffffff901e87547 */ /* 0x000ff4000b83ffff */
.L_x_13:
[----:B------:R-:W-:Y:S05]  /*0670*/  BRA.U !UP0, `(.L_x_12) ;  /* 0x0000000508a47547 */ /* 0x000fea000b800000 */
[----:B------:R-:W-:Y:S02]  /*0680*/  UISETP.GE.U32.AND UP1, UPT, UR10, 0x8, UPT ;  /* 0x000000080a00788c */ /* 0x000fe4000bf26070 */
[----:B------:R-:W-:Y:S02]  /*0690*/  ULOP3.LUT UR4, UR12, 0x7, URZ, 0xc0, !UPT ;  /* 0x000000070c047892 */ /* 0x000fe4000f8ec0ff */
[----:B------:R-:W-:Y:S02]  /*06a0*/  UISETP.GE.U32.AND.EX UP1, UPT, URZ, URZ, UPT, UP1 ;  /* 0x000000ffff00728c */ /* 0x000fe4000bf26110 */
[----:B------:R-:W-:-:S04]  /*06b0*/  UISETP.NE.U32.AND UP0, UPT, UR4, URZ, UPT ;  /* 0x000000ff0400728c */ /* 0x000fc8000bf05070 */
[----:B------:R-:W-:-:S03]  /*06c0*/  UISETP.NE.AND.EX UP0, UPT, URZ, URZ, UPT, UP0 ;  /* 0x000000ffff00728c */ /* 0x000fc6000bf05300 */
[----:B------:R-:W-:Y:S08]  /*06d0*/  BRA.U !UP1, `(.L_x_15) ;  /* 0x0000000109a87547 */ /* 0x000ff0000b800000 */
[----:B------:R-:W1:Y:S01]  /*06e0*/  LDCU.64 UR10, c[0x0][0x380] ;  /* 0x00007000ff0a77ac */ /* 0x000e620008000a00 */
[C---:B0-----:R-:W-:Y:S02]  /*06f0*/  IMAD R0, R6.reuse, UR6, RZ ;  /* 0x0000000606007c24 */ /* 0x041fe4000f8e02ff */
[----:B------:R-:W-:Y:S02]  /*0700*/  IMAD.MOV.U32 R9, RZ, RZ, RZ ;  /* 0x000000ffff097224 */ /* 0x000fe400078e00ff */
[----:B------:R-:W-:Y:S01]  /*0710*/  IMAD R5, R7, UR5, R0 ;  /* 0x0000000507057c24 */ /* 0x000fe2000f8e0200 */
[C---:B------:R-:W-:Y:S01]  /*0720*/  SHF.L.U64.HI R0, R6.reuse, 0x3, R7 ;  /* 0x0000000306007819 */ /* 0x040fe20000010207 */
[----:B------:R-:W-:-:S04]  /*0730*/  IMAD.WIDE.U32 R2, R6, UR5, R8 ;  /* 0x0000000506027c25 */ /* 0x000fc8000f8e0008 */
[----:B------:R-:W-:Y:S01]  /*0740*/  IMAD.SHL.U32 R16, R6, 0x8, RZ ;  /* 0x0000000806107824 */ /* 0x000fe200078e00ff */
[----:B------:R-:W-:Y:S02]  /*0750*/  IADD3 R3, PT, PT, R3, R5, RZ ;  /* 0x0000000503037210 */ /* 0x000fe40007ffe0ff */
[----:B-1----:R-:W-:-:S04]  /*0760*/  LEA R4, P0, R2, UR10, 0x3 ;  /* 0x0000000a02047c11 */ /* 0x002fc8000f8018ff */
[----:B------:R-:W-:Y:S02]  /*0770*/  LEA.HI.X R5, R2, UR11, R3, 0x3, P0 ;  /* 0x0000000b02057c11 */ /* 0x000fe400080f1c03 */
[----:B------:R-:W-:-:S03]  /*0780*/  IADD3 R2, P0, PT, R16, R4, RZ ;  /* 0x0000000410027210 */ /* 0x000fc60007f1e0ff */
[----:B------:R-:W2:Y:S02]  /*0790*/  LDG.E.64 R20, desc[UR8][R4.64] ;  /* 0x0000000804147981 */ /* 0x000ea4000c1e1b00 */
[----:B------:R-:W-:Y:S01]  /*07a0*/  IMAD.X R3, R0, 0x1, R5, P0 ;  /* 0x0000000100037824 */ /* 0x000fe200000e0605 */
[----:B------:R-:W-:-:S04]  /*07b0*/  IADD3 R18, P0, PT, R2, R16, RZ ;  /* 0x0000001002127210 */ /* 0x000fc80007f1e0ff */
[----:B------:R-:W3:Y:S01]  /*07c0*/  LDG.E.64 R14, desc[UR8][R2.64] ;  /* 0x00000008020e7981 */ /* 0x000ee2000c1e1b00 */
[----:B------:R-:W-:Y:S01]  /*07d0*/  IMAD.X R19, R3, 0x1, R0, P0 ;  /* 0x0000000103137824 */ /* 0x000fe200000e0600 */
[----:B------:R-:W-:-:S04]  /*07e0*/  IADD3 R26, P0, PT, R18, R16, RZ ;  /* 0x00000010121a7210 */ /* 0x000fc80007f1e0ff */
[----:B------:R-:W4:Y:S01]  /*07f0*/  LDG.E.64 R12, desc[UR8][R18.64] ;  /* 0x00000008120c7981 */ /* 0x000f22000c1e1b00 */
[----:B------:R-:W-:Y:S01]  /*0800*/  IMAD.X R27, R19, 0x1, R0, P0 ;  /* 0x00000001131b7824 */ /* 0x000fe200000e0600 */
[----:B------:R-:W-:-:S04]  /*0810*/  IADD3 R28, P0, PT, R26, R16, RZ ;  /* 0x000000101a1c7210 */ /* 0x000fc80007f1e0ff */
[----:B------:R0:W5:Y:S01]  /*0820*/  LDG.E.64 R10, desc[UR8][R26.64] ;  /* 0x000000081a0a7981 */ /* 0x000162000c1e1b00 */
[----:B------:R-:W-:-:S05]  /*0830*/  IADD3.X R29, PT, PT, R27, R0, RZ, P0, !PT ;  /* 0x000000001b1d7210 */ /* 0x000fca00007fe4ff */
[----:B------:R-:W5:Y:S01]  /*0840*/  LDG.E.64 R4, desc[UR8][R28.64] ;  /* 0x000000081c047981 */ /* 0x000f62000c1e1b00 */
[----:B0-----:R-:W-:-:S05]  /*0850*/  IADD3 R26, P0, PT, R28, R16, RZ ;  /* 0x000000101c1a7210 */ /* 0x001fca0007f1e0ff */
[----:B------:R-:W-:Y:S01]  /*0860*/  IMAD.X R27, R29, 0x1, R0, P0 ;  /* 0x000000011d1b7824 */ /* 0x000fe200000e0600 */
[----:B------:R-:W-:-:S04]  /*0870*/  IADD3 R22, P0, PT, R26, R16, RZ ;  /* 0x000000101a167210 */ /* 0x000fc80007f1e0ff */
[----:B------:R-:W5:Y:S01]  /*0880*/  LDG.E.64 R2, desc[UR8][R26.64] ;  /* 0x000000081a027981 */ /* 0x000f62000c1e1b00 */
[----:B------:R-:W-:Y:S01]  /*0890*/  IMAD.X R23, R27, 0x1, R0, P0 ;  /* 0x000000011b177824 */ /* 0x000fe200000e0600 */
[----:B------:R-:W-:-:S04]  /*08a0*/  IADD3 R18, P0, PT, R22, R16, RZ ;  /* 0x0000001016127210 */ /* 0x000fc80007f1e0ff */
[----:B------:R-:W5:Y:S01]  /*08b0*/  LDG.E.64 R16, desc[UR8][R22.64] ;  /* 0x0000000816107981 */ /* 0x000f62000c1e1b00 */
[----:B------:R-:W-:-:S06]  /*08c0*/  IMAD.X R19, R23, 0x1, R0, P0 ;  /* 0x0000000117137824 */ /* 0x000fcc00000e0600 */
[----:B------:R-:W5:Y:S01]  /*08d0*/  LDG.E.64 R18, desc[UR8][R18.64] ;  /* 0x0000000812127981 */ /* 0x000f62000c1e1b00 */
[----:B------:R-:W-:-:S04]  /*08e0*/  UIADD3 UR5, UP1, UPT, UR5, 0x8, URZ ;  /* 0x0000000805057890 */ /* 0x000fc8000ff3e0ff */
[----:B------:R-:W-:Y:S01]  /*08f0*/  UIADD3.X UR6, UPT, UPT, URZ, UR6, URZ, UP1, !UPT ;  /* 0x00000006ff067290 */ /* 0x000fe20008ffe4ff */
[----:B--2---:R-:W-:-:S08]  /*0900*/  DADD R20, R24, R20 ;  /* 0x0000000018147229 */ /* 0x004fd00000000014 */
[----:B---3--:R-:W-:-:S08]  /*0910*/  DADD R14, R20, R14 ;  /* 0x00000000140e7229 */ /* 0x008fd0000000000e */
[----:B----4-:R-:W-:-:S08]  /*0920*/  DADD R12, R14, R12 ;  /* 0x000000000e0c7229 */ /* 0x010fd0000000000c */
[----:B-----5:R-:W-:-:S08]  /*0930*/  DADD R10, R12, R10 ;  /* 0x000000000c0a7229 */ /* 0x020fd0000000000a */
[----:B------:R-:W-:-:S08]  /*0940*/  DADD R4, R10, R4 ;  /* 0x000000000a047229 */ /* 0x000fd00000000004 */
[----:B------:R-:W-:-:S08]  /*0950*/  DADD R2, R4, R2 ;  /* 0x0000000004027229 */ /* 0x000fd00000000002 */
[----:B------:R-:W-:-:S08]  /*0960*/  DADD R2, R2, R16 ;  /* 0x0000000002027229 */ /* 0x000fd00000000010 */
[----:B------:R-:W-:-:S11]  /*0970*/  DADD R24, R2, R18 ;  /* 0x0000000002187229 */ /* 0x000fd60000000012 */
.L_x_15:
[----:B------:R-:W-:Y:S05]  /*0980*/  BRA.U !UP0, `(.L_x_12) ;  /* 0x0000000108e07547 */ /* 0x000fea000b800000 */
[----:B------:R-:W-:Y:S02]  /*0990*/  UISETP.GE.U32.AND UP1, UPT, UR4, 0x4, UPT ;  /* 0x000000040400788c */ /* 0x000fe4000bf26070 */
[----:B------:R-:W-:Y:S02]  /*09a0*/  ULOP3.LUT UR7, UR12, 0x3, URZ, 0xc0, !UPT ;  /* 0x000000030c077892 */ /* 0x000fe4000f8ec0ff */
[----:B------:R-:W-:Y:S02]  /*09b0*/  UISETP.GE.U32.AND.EX UP1, UPT, URZ, URZ, UPT, UP1 ;  /* 0x000000ffff00728c */ /* 0x000fe4000bf26110 */
[----:B------:R-:W-:Y:S01]  /*09c0*/  UISETP.NE.U32.AND UP0, UPT, UR7, URZ, UPT ;  /* 0x000000ff0700728c */ /* 0x000fe2000bf05070 */
[----:B------:R-:W-:-:S03]  /*09d0*/  UMOV UR4, URZ ;  /* 0x000000ff00047c82 */ /* 0x000fc60008000000 */
[----:B------:R-:W-:-:S03]  /*09e0*/  UISETP.NE.AND.EX UP0, UPT, UR4, URZ, UPT, UP0 ;  /* 0x000000ff0400728c */ /* 0x000fc6000bf05300 */
[----:B------:R-:W-:Y:S08]  /*09f0*/  BRA.U !UP1, `(.L_x_16) ;  /* 0x00000001096c7547 */ /* 0x000ff0000b800000 */
[----:B------:R-:W1:Y:S01]  /*0a00*/  LDCU.64 UR10, c[0x0][0x380] ;  /* 0x00007000ff0a77ac */ /* 0x000e620008000a00 */
[----:B------:R-:W-:Y:S02]  /*0a10*/  HFMA2 R3, -RZ, RZ, 0, 0 ;  /* 0x00000000ff037431 */ /* 0x000fe400000001ff */
[C---:B0-----:R-:W-:Y:S01]  /*0a20*/  IMAD R0, R6.reuse, UR6, RZ ;  /* 0x0000000606007c24 */ /* 0x041fe2000f8e02ff */
[C---:B------:R-:W-:Y:S01]  /*0a30*/  SHF.L.U64.HI R19, R6.reuse, 0x3, R7 ;  /* 0x0000000306137819 */ /* 0x040fe20000010207 */
[----:B------:R-:W-:Y:S02]  /*0a40*/  IMAD.MOV.U32 R2, RZ, RZ, R8 ;  /* 0x000000ffff027224 */ /* 0x000fe400078e0008 */
[----:B------:R-:W-:Y:S02]  /*0a50*/  IMAD R5, R7, UR5, R0 ;  /* 0x0000000507057c24 */ /* 0x000fe4000f8e0200 */
[C---:B------:R-:W-:Y:S02]  /*0a60*/  IMAD.SHL.U32 R17, R6.reuse, 0x8, RZ ;  /* 0x0000000806117824 */ /* 0x040fe400078e00ff */
[----:B------:R-:W-:-:S04]  /*0a70*/  IMAD.WIDE.U32 R2, R6, UR5, R2 ;  /* 0x0000000506027c25 */ /* 0x000fc8000f8e0002 */
[----:B------:R-:W-:Y:S01]  /*0a80*/  IMAD.IADD R5, R3, 0x1, R5 ;  /* 0x0000000103057824 */ /* 0x000fe200078e0205 */
[----:B-1----:R-:W-:-:S04]  /*0a90*/  LEA R4, P0, R2, UR10, 0x3 ;  /* 0x0000000a02047c11 */ /* 0x002fc8000f8018ff */
[----:B------:R-:W-:Y:S02]  /*0aa0*/  LEA.HI.X R5, R2, UR11, R5, 0x3, P0 ;  /* 0x0000000b02057c11 */ /* 0x000fe400080f1c05 */
[----:B------:R-:W-:-:S03]  /*0ab0*/  IADD3 R10, P0, PT, R17, R4, RZ ;  /* 0x00000004110a7210 */ /* 0x000fc60007f1e0ff */
[----:B------:R-:W2:Y:S02]  /*0ac0*/  LDG.E.64 R2, desc[UR8][R4.64] ;  /* 0x0000000804027981 */ /* 0x000ea4000c1e1b00 */
[----:B------:R-:W-:Y:S01]  /*0ad0*/  IMAD.X R11, R19, 0x1, R5, P0 ;  /* 0x00000001130b7824 */ /* 0x000fe200000e0605 */
[----:B------:R-:W-:-:S04]  /*0ae0*/  IADD3 R14, P0, PT, R10, R17, RZ ;  /* 0x000000110a0e7210 */ /* 0x000fc80007f1e0ff */
[----:B------:R-:W3:Y:S01]  /*0af0*/  LDG.E.64 R12, desc[UR8][R10.64] ;  /* 0x000000080a0c7981 */ /* 0x000ee2000c1e1b00 */
[----:B------:R-:W-:Y:S02]  /*0b00*/  IADD3.X R15, PT, PT, R11, R19, RZ, P0, !PT ;  /* 0x000000130b0f7210 */ /* 0x000fe400007fe4ff */
[----:B------:R-:W-:-:S03]  /*0b10*/  IADD3 R18, P0, PT, R14, R17, RZ ;  /* 0x000000110e127210 */ /* 0x000fc60007f1e0ff */
[----:B------:R-:W4:Y:S02]  /*0b20*/  LDG.E.64 R16, desc[UR8][R14.64] ;  /* 0x000000080e107981 */ /* 0x000f24000c1e1b00 */
[----:B------:R-:W-:-:S06]  /*0b30*/  IMAD.X R19, R15, 0x1, R19, P0 ;  /* 0x000000010f137824 */ /* 0x000fcc00000e0613 */
[----:B------:R-:W5:Y:S01]  /*0b40*/  LDG.E.64 R18, desc[UR8][R18.64] ;  /* 0x0000000812127981 */ /* 0x000f62000c1e1b00 */
[----:B------:R-:W-:-:S04]  /*0b50*/  UIADD3 UR5, UP1, UPT, UR5, 0x4, URZ ;  /* 0x0000000405057890 */ /* 0x000fc8000ff3e0ff */
[----:B------:R-:W-:Y:S01]  /*0b60*/  UIADD3.X UR6, UPT, UPT, URZ, UR6, URZ, UP1, !UPT ;  /* 0x00000006ff067290 */ /* 0x000fe20008ffe4ff */
[----:B--2---:R-:W-:-:S08]  /*0b70*/  DADD R2, R24, R2 ;  /* 0x0000000018027229 */ /* 0x004fd00000000002 */
[----:B---3--:R-:W-:-:S08]  /*0b80*/  DADD R2, R2, R12 ;  /* 0x0000000002027229 */ /* 0x008fd0000000000c */
[----:B----4-:R-:W-:-:S08]  /*0b90*/  DADD R2, R2, R16 ;  /* 0x0000000002027229 */ /* 0x010fd00000000010 */
[----:B-----5:R-:W-:-:S11]  /*0ba0*/  DADD R24, R2, R18 ;  /* 0x0000000002187229 */ /* 0x020fd60000000012 */
.L_x_16:
[----:B------:R-:W-:Y:S05]  /*0bb0*/  BRA.U !UP0, `(.L_x_12) ;  /* 0x0000000108547547 */ /* 0x000fea000b800000 */
[----:B------:R-:W1:Y:S01]  /*0bc0*/  LDCU.64 UR10, c[0x0][0x380] ;  /* 0x00007000ff0a77ac */ /* 0x000e620008000a00 */
[C---:B0-----:R-:W-:Y:S02]  /*0bd0*/  IMAD R0, R6.reuse, UR6, RZ ;  /* 0x0000000606007c24 */ /* 0x041fe4000f8e02ff */
[----:B------:R-:W-:Y:S02]  /*0be0*/  IMAD.MOV.U32 R2, RZ, RZ, R8 ;  /* 0x000000ffff027224 */ /* 0x000fe400078e0008 */
[----:B------:R-:W-:Y:S02]  /*0bf0*/  IMAD.MOV.U32 R3, RZ, RZ, RZ ;  /* 0x000000ffff037224 */ /* 0x000fe400078e00ff */
[----:B------:R-:W-:Y:S01]  /*0c00*/  IMAD R11, R7, UR5, R0 ;  /* 0x00000005070b7c24 */ /* 0x000fe2000f8e0200 */
[C---:B------:R-:W-:Y:S01]  /*0c10*/  SHF.L.U64.HI R7, R6.reuse, 0x3, R7 ;  /* 0x0000000306077819 */ /* 0x040fe20000010207 */
[----:B------:R-:W-:-:S05]  /*0c20*/  IMAD.WIDE.U32 R2, R6, UR5, R2 ;  /* 0x0000000506027c25 */ /* 0x000fca000f8e0002 */
[----:B------:R-:W-:Y:S02]  /*0c30*/  IADD3 R3, PT, PT, R3, R11, RZ ;  /* 0x0000000b03037210 */ /* 0x000fe40007ffe0ff */
[----:B-1----:R-:W-:-:S04]  /*0c40*/  LEA R5, P0, R2, UR10, 0x3 ;  /* 0x0000000a02057c11 */ /* 0x002fc8000f8018ff */
[----:B------:R-:W-:-:S09]  /*0c50*/  LEA.HI.X R0, R2, UR11, R3, 0x3, P0 ;  /* 0x0000000b02007c11 */ /* 0x000fd200080f1c03 */
.L_x_17:
[----:B------:R-:W-:Y:S02]  /*0c60*/  IMAD.MOV.U32 R2, RZ, RZ, R5 ;  /* 0x000000ffff027224 */ /* 0x000fe400078e0005 */
[----:B------:R-:W-:-:S06]  /*0c70*/  IMAD.MOV.U32 R3, RZ, RZ, R0 ;  /* 0x000000ffff037224 */ /* 0x000fcc00078e0000 */
[----:B------:R-:W2:Y:S01]  /*0c80*/  LDG.E.64 R2, desc[UR8][R2.64] ;  /* 0x0000000802027981 */ /* 0x000ea2000c1e1b00 */
[----:B------:R-:W-:Y:S01]  /*0c90*/  UIADD3 UR7, UP0, UPT, UR7, -0x1, URZ ;  /* 0xffffffff07077890 */ /* 0x000fe2000ff1e0ff */
[----:B------:R-:W-:-:S03]  /*0ca0*/  LEA R5, P0, R6, R5, 0x3 ;  /* 0x0000000506057211 */ /* 0x000fc600078018ff */
[----:B------:R-:W-:Y:S02]  /*0cb0*/  UIADD3.X UR4, UPT, UPT, UR4, -0x1, URZ, UP0, !UPT ;  /* 0xffffffff04047890 */ /* 0x000fe400087fe4ff */
[----:B------:R-:W-:Y:S01]  /*0cc0*/  UISETP.NE.U32.AND UP0, UPT, UR7, URZ, UPT ;  /* 0x000000ff0700728c */ /* 0x000fe2000bf05070 */
[----:B------:R-:W-:-:S03]  /*0cd0*/  IMAD.X R0, R0, 0x1, R7, P0 ;  /* 0x0000000100007824 */ /* 0x000fc600000e0607 */
[----:B------:R-:W-:Y:S01]  /*0ce0*/  UISETP.NE.AND.EX UP0, UPT, UR4, URZ, UPT, UP0 ;  /* 0x000000ff0400728c */ /* 0x000fe2000bf05300 */
[----:B--2---:R-:W-:-:S08]  /*0cf0*/  DADD R24, R2, R24 ;  /* 0x0000000002187229 */ /* 0x004fd00000000018 */
[----:B------:R-:W-:Y:S05]  /*0d00*/  BRA.U UP0, `(.L_x_17) ;  /* 0xfffffffd00d47547 */ /* 0x000fea000b83ffff */
.L_x_12:
[----:B------:R-:W1:Y:S01]  /*0d10*/  LDC.64 R4, c[0x0][0x388] ;  /* 0x0000e200ff047b82 */ /* 0x000e620000000a00 */
[----:B------:R-:W-:Y:S01]  /*0d20*/  MOV R2, R8 ;  /* 0x0000000800027202 */ /* 0x000fe20000000f00 */
[----:B------:R-:W-:-:S06]  /*0d30*/  IMAD.MOV.U32 R3, RZ, RZ, RZ ;  /* 0x000000ffff037224 */ /* 0x000fcc00078e00ff */
[----:B0-----:R-:W0:Y:S01]  /*0d40*/  LDC.64 R6, c[0x0][0x380] ;  /* 0x0000e000ff067b82 */ /* 0x001e220000000a00 */
[C---:B-1----:R-:W-:Y:S02]  /*0d50*/  IMAD R0, R4.reuse, UR13, RZ ;  /* 0x0000000d04007c24 */ /* 0x042fe4000f8e02ff */
[----:B------:R-:W-:-:S04]  /*0d60*/  IMAD.WIDE.U32 R2, R4, UR12, R2 ;  /* 0x0000000c04027c25 */ /* 0x000fc8000f8e0002 */
[----:B------:R-:W-:Y:S01]  /*0d70*/  IMAD R5, R5, UR12, R0 ;  /* 0x0000000c05057c24 */ /* 0x000fe2000f8e0200 */
[----:B0-----:R-:W-:-:S03]  /*0d80*/  LEA R4, P0, R2, R6, 0x3 ;  /* 0x0000000602047211 */ /* 0x001fc600078018ff */
[----:B------:R-:W-:-:S05]  /*0d90*/  IMAD.IADD R0, R3, 0x1, R5 ;  /* 0x0000000103007824 */ /* 0x000fca00078e0205 */
[----:B------:R-:W-:-:S05]  /*0da0*/  LEA.HI.X R5, R2, R7, R0, 0x3, P0 ;  /* 0x0000000702057211 */ /* 0x000fca00000f1c00 */
[----:B------:R-:W-:Y:S01]  /*0db0*/  STG.E.64 desc[UR8][R4.64], R24 ;  /* 0x0000001804007986 */ /* 0x000fe2000c101b08 */
[----:B------:R-:W-:Y:S05]  /*0dc0*/  EXIT ;  /* 0x000000000000794d */ /* 0x000fea0003800000 */
.L_x_18:
        /* <DEDUP_REMOVED lines=11> */
.L_x_22:


//--------------------- .text._Z7mat_cpyPdS_ll    --------------------------
	.section	.text._Z7mat_cpyPdS_ll,"ax",@progbits
	.align	128
        .global         _Z7mat_cpyPdS_ll
        .type           _Z7mat_cpyPdS_ll,@function
        .size           _Z7mat_cpyPdS_ll,(.L_x_23 - _Z7mat_cpyPdS_ll)
        .other          _Z7mat_cpyPdS_ll,@"STO_CUDA_ENTRY STV_DEFAULT"
_Z7mat_cpyPdS_ll:
.text._Z7mat_cpyPdS_ll:
[----:B------:R-:W-:Y:S01]  /*0000*/  LDC R1, c[0x0][0x37c] ;  /* 0x0000df00ff017b82 */ /* 0x000fe20000000800 */
[----:B------:R-:W0:Y:S01]  /*0010*/  S2R R2, SR_CTAID.X ;  /* 0x0000000000027919 */ /* 0x000e220000002500 */
[----:B------:R-:W1:Y:S01]  /*0020*/  LDCU.128 UR12, c[0x0][0x390] ;  /* 0x00007200ff0c77ac */ /* 0x000e620008000c00 */
[----:B------:R-:W0:Y:S01]  /*0030*/  S2R R3, SR_TID.X ;  /* 0x0000000000037919 */ /* 0x000e220000002100 */
[----:B------:R-:W0:Y:S01]  /*0040*/  LDCU UR5, c[0x0][0x360] ;  /* 0x00006c00ff0577ac */ /* 0x000e220008000800 */
[----:B------:R-:W2:Y:S01]  /*0050*/  S2R R5, SR_CTAID.Y ;  /* 0x0000000000057919 */ /* 0x000ea20000002600 */
[----:B------:R-:W2:Y:S01]  /*0060*/  LDCU UR6, c[0x0][0x364] ;  /* 0x00006c80ff0677ac */ /* 0x000ea20008000800 */
[----:B------:R-:W2:Y:S01]  /*0070*/  S2R R0, SR_TID.Y ;  /* 0x0000000000007919 */ /* 0x000ea20000002200 */
[----:B-1----:R-:W-:Y:S02]  /*0080*/  UIMAD UR4, UR15, UR12, URZ ;  /* 0x0000000c0f0472a4 */ /* 0x002fe4000f8e02ff */
[----:B------:R-:W-:-:S02]  /*0090*/  UIMAD.WIDE.U32 UR8, UR14, UR12, URZ ;  /* 0x0000000c0e0872a5 */ /* 0x000fc4000f8e00ff */
[----:B------:R-:W-:-:S04]  /*00a0*/  UIMAD UR4, UR13, UR14, UR4 ;  /* 0x0000000e0d0472a4 */ /* 0x000fc8000f8e0204 */
[----:B------:R-:W-:Y:S01]  /*00b0*/  UIADD3 UR4, UPT, UPT, UR9, UR4, URZ ;  /* 0x0000000409047290 */ /* 0x000fe2000fffe0ff */
[----:B0-----:R-:W-:Y:S02]  /*00c0*/  IMAD R2, R2, UR5, R3 ;  /* 0x0000000502027c24 */ /* 0x001fe4000f8e0203 */
[----:B------:R-:W-:Y:S02]  /*00d0*/  IMAD.MOV.U32 R3, RZ, RZ, RZ ;  /* 0x000000ffff037224 */ /* 0x000fe400078e00ff */
[----:B--2---:R-:W-:Y:S02]  /*00e0*/  IMAD R5, R5, UR6, R0 ;  /* 0x0000000605057c24 */ /* 0x004fe4000f8e0200 */
[----:B------:R-:W-:Y:S02]  /*00f0*/  IMAD.U32 R0, RZ, RZ, UR4 ;  /* 0x00000004ff007e24 */ /* 0x000fe4000f8e00ff */
[----:B------:R-:W-:-:S04]  /*0100*/  IMAD.WIDE.U32 R2, R5, UR12, R2 ;  /* 0x0000000c05027c25 */ /* 0x000fc8000f8e0002 */
[----:B------:R-:W-:Y:S01]  /*0110*/  IMAD R5, R5, UR13, R3 ;  /* 0x0000000d05057c24 */ /* 0x000fe2000f8e0203 */
[----:B------:R-:W-:-:S04]  /*0120*/  ISETP.LT.U32.AND P0, PT, R2, UR8, PT ;  /* 0x0000000802007c0c */ /* 0x000fc8000bf01070 */
[----:B------:R-:W-:-:S13]  /*0130*/  ISETP.GT.AND.EX P0, PT, R0, R5, PT, P0 ;  /* 0x000000050000720c */ /* 0x000fda0003f04300 */
[----:B------:R-:W-:Y:S05]  /*0140*/  @!P0 EXIT ;  /* 0x000000000000894d */ /* 0x000fea0003800000 */
[----:B------:R-:W0:Y:S01]  /*0150*/  LDCU.128 UR8, c[0x0][0x380] ;  /* 0x00007000ff0877ac */ /* 0x000e220008000c00 */
[C---:B------:R-:W-:Y:S01]  /*0160*/  IMAD.SHL.U32 R4, R2.reuse, 0x8, RZ ;  /* 0x0000000802047824 */ /* 0x040fe200078e00ff */
[----:B------:R-:W-:Y:S01]  /*0170*/  SHF.L.U64.HI R0, R2, 0x3, R5 ;  /* 0x0000000302007819 */ /* 0x000fe20000010205 */
[----:B------:R-:W1:Y:S03]  /*0180*/  LDCU.64 UR4, c[0x0][0x358] ;  /* 0x00006b00ff0477ac */ /* 0x000e660008000a00 */
[----:B0-----:R-:W-:-:S04]  /*0190*/  IADD3 R2, P0, PT, R4, UR10, RZ ;  /* 0x0000000a04027c10 */ /* 0x001fc8000ff1e0ff */
[----:B------:R-:W-:-:S06]  /*01a0*/  IADD3.X R3, PT, PT, R0, UR11, RZ, P0, !PT ;  /* 0x0000000b00037c10 */ /* 0x000fcc00087fe4ff */
[----:B-1----:R-:W2:Y:S01]  /*01b0*/  LDG.E.64 R2, desc[UR4][R2.64] ;  /* 0x0000000402027981 */ /* 0x002ea2000c1e1b00 */
[----:B------:R-:W-:-:S04]  /*01c0*/  IADD3 R4, P0, PT, R4, UR8, RZ ;  /* 0x0000000804047c10 */ /* 0x000fc8000ff1e0ff */
[----:B------:R-:W-:-:S05]  /*01d0*/  IADD3.X R5, PT, PT, R0, UR9, RZ, P0, !PT ;  /* 0x0000000900057c10 */ /* 0x000fca00087fe4ff */
[----:B--2---:R-:W-:Y:S01]  /*01e0*/  STG.E.64 desc[UR4][R4.64], R2 ;  /* 0x0000000204007986 */ /* 0x004fe2000c101b04 */
[----:B------:R-:W-:Y:S05]  /*01f0*/  EXIT ;  /* 0x000000000000794d */ /* 0x000fea0003800000 */
.L_x_19:
        /* <DEDUP_REMOVED lines=16> */
.L_x_23:


//--------------------- .nv.shared.reserved.0     --------------------------
	.section	.nv.shared.reserved.0,"aw",@nobits
	.weak		__nv_reservedSMEM_offset_0_alias
	.size		__nv_reservedSMEM_offset_0_alias, 0, 64
	.other		__nv_reservedSMEM_offset_0_alias,@"STO_CUDA_RESERVED_SHARED STV_DEFAULT"
__nv_reservedSMEM_offset_0_alias:
	.zero		0
	.zero		64


//--------------------- .nv.constant0._Z8mat_multPdS_S_l --------------------------
	.section	.nv.constant0._Z8mat_multPdS_S_l,"a",@progbits
	.sectionflags	@""
	.align	4
.nv.constant0._Z8mat_multPdS_S_l:
	.zero		928


//--------------------- .nv.constant0._Z17second_abraham_opPdll --------------------------
	.section	.nv.constant0._Z17second_abraham_opPdll,"a",@progbits
	.sectionflags	@""
	.align	4
.nv.constant0._Z17second_abraham_opPdll:
	.zero		920


//--------------------- .nv.constant0._Z16first_abraham_opPdll --------------------------
	.section	.nv.constant0._Z16first_abraham_opPdll,"a",@progbits
	.sectionflags	@""
	.align	4
.nv.constant0._Z16first_abraham_opPdll:
	.zero		920


//--------------------- .nv.constant0._Z7mat_cpyPdS_ll --------------------------
	.section	.nv.constant0._Z7mat_cpyPdS_ll,"a",@progbits
	.sectionflags	@""
	.align	4
.nv.constant0._Z7mat_cpyPdS_ll:
	.zero		928


//--------------------- SYMBOLS --------------------------

	.type		.nv.reservedSmem.offset0,@object
	.size		.nv.reservedSmem.offset0,0x4
